def attn_fwd(
    Q,
    K,
    V,
    Out,
    Lse,
    sm_scale,
    stride_qz,
    stride_qh,
    stride_qm,
    stride_qk,
    stride_kz,
    stride_kh,
    stride_kn,
    stride_kk,
    stride_vz,
    stride_vh,
    stride_vn,
    stride_vk,
    stride_oz,
    stride_oh,
    stride_om,
    stride_ok,
    seqlen_q,
    seqlen_k,
    BLOCK_M: tl.constexpr,
    BLOCK_N: tl.constexpr,
    HEAD_DIM: tl.constexpr,
    CAUSAL: tl.constexpr,
):
    start_m = tl.program_id(0)
    off_hz = tl.program_id(1)
    q_off = off_hz * stride_qh
    k_off = off_hz * stride_kh
    v_off = off_hz * stride_vh
    offs_m = start_m * BLOCK_M + tl.arange(0, BLOCK_M)
    offs_d = tl.arange(0, HEAD_DIM)
    offs_n = tl.arange(0, BLOCK_N)
    q_ptrs = Q + q_off + offs_m[:, None] * stride_qm + offs_d[None, :] * stride_qk
    k_ptrs = K + k_off + offs_d[:, None] * stride_kk + offs_n[None, :] * stride_kn
    v_ptrs = V + v_off + offs_n[:, None] * stride_vn + offs_d[None, :] * stride_vk
    m_i = tl.full([BLOCK_M], float("-inf"), dtype=tl.float32)
    l_i = tl.zeros([BLOCK_M], dtype=tl.float32) + 1.0
    acc = tl.zeros([BLOCK_M, HEAD_DIM], dtype=tl.float32)
    q = tl.load(q_ptrs)
    acc, l_i, m_i = _attn_fwd_inner(
        acc,
        l_i,
        m_i,
        q,
        k_ptrs,
        v_ptrs,
        sm_scale,
        stride_kn,
        stride_vn,
        start_m,
        seqlen_k,
        BLOCK_M,
        BLOCK_N,
        HEAD_DIM,
        CAUSAL,
    )
    acc = acc / l_i[:, None]
    lse = m_i + tl.math.log2(l_i) / 1.4426950408889634
    o_ptrs = (
        Out
        + off_hz * stride_oh
        + offs_m[:, None] * stride_om
        + offs_d[None, :] * stride_ok
    )
    tl.store(o_ptrs, acc.to(Out.dtype.element_ty))
    tl.store(Lse + off_hz * seqlen_q + offs_m, lse)

# config = {"BLOCK_M": 64, "BLOCK_N": 16, "HEAD_DIM": 128, "arch": "sm_100", "causal": true, "dtype": "bf16", "num_stages": 2, "num_warps": 8}
# arch = sm_100


// ===== COMPILED SASS (sm_100a) =====

	.target	sm_100a

	.elftype	@"ET_EXEC"


//--------------------- .note.nv.tkinfo           --------------------------
	.section	.note.nv.tkinfo,"",@"SHT_NOTE"
	.sectionflags	@"SHF_NOTE_NV_TKINFO"
	.tkinfo
        /*0018*/ 	.word	0x00000081
        /*0030*/ 	.string	""
        /*0030*/ 	.string	"ptxas-blackwell"
        /*0030*/ 	.string	"Cuda compilation tools, release 12.9, V12.9.86"
        /*0030*/ 	.string	"Build cuda_12.9.r12.9/compiler.36037853_0"
        /*0030*/ 	.string	"-v  -suppress-debug-info  -lineinfo  -arch sm_100a "



//--------------------- .note.nv.cuver            --------------------------
	.section	.note.nv.cuver,"",@"SHT_NOTE"
	.sectionflags	@"SHF_NOTE_NV_CUVER"
        /*0018*/ 	.short	0x0001
        /*001a*/ 	.short	0x0064
        /*001c*/ 	.short	0x0001
        /*001e*/ 	.short	0x0000
        /*0020*/ 	.short	0x0001
        /*0022*/ 	.short	0x0000


//--------------------- .nv.info                  --------------------------
	.section	.nv.info,"",@"SHT_CUDA_INFO"
	.align	4


	//----- nvinfo : EIATTR_REGCOUNT
	.align		4
        /*0000*/ 	.byte	0x04, 0x2f
        /*0002*/ 	.short	(.L_5 - .L_4)
	.align		4
.L_4:
        /*0004*/ 	.word	index@(attn_fwd)
        /*0008*/ 	.word	0x00000069


	//----- nvinfo : EIATTR_FRAME_SIZE
	.align		4
.L_5:
        /*000c*/ 	.byte	0x04, 0x11
        /*000e*/ 	.short	(.L_7 - .L_6)
	.align		4
.L_6:
        /*0010*/ 	.word	index@($__internal_2_$__cuda_sm10x_tcgen05_guardrail_trap_unallocated_columns_being_dealloced)
        /*0014*/ 	.word	0x00000000


	//----- nvinfo : EIATTR_FRAME_SIZE
	.align		4
.L_7:
        /*0018*/ 	.byte	0x04, 0x11
        /*001a*/ 	.short	(.L_9 - .L_8)
	.align		4
.L_8:
        /*001c*/ 	.word	index@($__internal_1_$__cuda_sm10x_tcgen05_guardrail_trap_phase_invalid_during_alloc)
        /*0020*/ 	.word	0x00000000


	//----- nvinfo : EIATTR_FRAME_SIZE
	.align		4
.L_9:
        /*0024*/ 	.byte	0x04, 0x11
        /*0026*/ 	.short	(.L_11 - .L_10)
	.align		4
.L_10:
        /*0028*/ 	.word	index@($__internal_0_$__cuda_sm10x_tcgen05_guardrail_trap_col_being_dealloced_not_returned_by_alloc)
        /*002c*/ 	.word	0x00000000


	//----- nvinfo : EIATTR_FRAME_SIZE
	.align		4
.L_11:
        /*0030*/ 	.byte	0x04, 0x11
        /*0032*/ 	.short	(.L_13 - .L_12)
	.align		4
.L_12:
        /*0034*/ 	.word	index@(attn_fwd)
        /*0038*/ 	.word	0x00000000


	//----- nvinfo : EIATTR_MIN_STACK_SIZE
	.align		4
.L_13:
        /*003c*/ 	.byte	0x04, 0x12
        /*003e*/ 	.short	(.L_15 - .L_14)
	.align		4
.L_14:
        /*0040*/ 	.word	index@(attn_fwd)
        /*0044*/ 	.word	0x00000000
.L_15:


//--------------------- .nv.info.attn_fwd         --------------------------
	.section	.nv.info.attn_fwd,"",@"SHT_CUDA_INFO"
	.sectionflags	@""
	.align	4


	//----- nvinfo : EIATTR_CUDA_API_VERSION
	.align		4
        /*0000*/ 	.byte	0x04, 0x37
        /*0002*/ 	.short	(.L_17 - .L_16)
.L_16:
        /*0004*/ 	.word	0x00000081


	//----- nvinfo : EIATTR_KPARAM_INFO
	.align		4
.L_17:
        /*0008*/ 	.byte	0x04, 0x17
        /*000a*/ 	.short	(.L_19 - .L_18)
.L_18:
        /*000c*/ 	.word	0x00000000
        /*0010*/ 	.short	0x0019
        /*0012*/ 	.short	0x0080
        /*0014*/ 	.byte	0x00, 0xf4, 0x21, 0x00


	//----- nvinfo : EIATTR_KPARAM_INFO
	.align		4
.L_19:
        /*0018*/ 	.byte	0x04, 0x17
        /*001a*/ 	.short	(.L_21 - .L_20)
.L_20:
        /*001c*/ 	.word	0x00000000
        /*0020*/ 	.short	0x0018
        /*0022*/ 	.short	0x0078
        /*0024*/ 	.byte	0x00, 0xf4, 0x21, 0x00


	//----- nvinfo : EIATTR_KPARAM_INFO
	.align		4
.L_21:
        /*0028*/ 	.byte	0x04, 0x17
        /*002a*/ 	.short	(.L_23 - .L_22)
.L_22:
        /*002c*/ 	.word	0x00000000
        /*0030*/ 	.short	0x0017
        /*0032*/ 	.short	0x0070
        /*0034*/ 	.byte	0x00, 0xf0, 0x11, 0x00


	//----- nvinfo : EIATTR_KPARAM_INFO
	.align		4
.L_23:
        /*0038*/ 	.byte	0x04, 0x17
        /*003a*/ 	.short	(.L_25 - .L_24)
.L_24:
        /*003c*/ 	.word	0x00000000
        /*0040*/ 	.short	0x0016
        /*0042*/ 	.short	0x006c
        /*0044*/ 	.byte	0x00, 0xf0, 0x11, 0x00


	//----- nvinfo : EIATTR_KPARAM_INFO
	.align		4
.L_25:
        /*0048*/ 	.byte	0x04, 0x17
        /*004a*/ 	.short	(.L_27 - .L_26)
.L_26:
        /*004c*/ 	.word	0x00000000
        /*0050*/ 	.short	0x0015
        /*0052*/ 	.short	0x0068
        /*0054*/ 	.byte	0x00, 0xf0, 0x11, 0x00


	//----- nvinfo : EIATTR_KPARAM_INFO
	.align		4
.L_27:
        /*0058*/ 	.byte	0x04, 0x17
        /*005a*/ 	.short	(.L_29 - .L_28)
.L_28:
        /*005c*/ 	.word	0x00000000
        /*0060*/ 	.short	0x0014
        /*0062*/ 	.short	0x0064
        /*0064*/ 	.byte	0x00, 0xf0, 0x11, 0x00


	//----- nvinfo : EIATTR_KPARAM_INFO
	.align		4
.L_29:
        /*0068*/ 	.byte	0x04, 0x17
        /*006a*/ 	.short	(.L_31 - .L_30)
.L_30:
        /*006c*/ 	.word	0x00000000
        /*0070*/ 	.short	0x0013
        /*0072*/ 	.short	0x0060
        /*0074*/ 	.byte	0x00, 0xf0, 0x11, 0x00


	//----- nvinfo : EIATTR_KPARAM_INFO
	.align		4
.L_31:
        /*0078*/ 	.byte	0x04, 0x17
        /*007a*/ 	.short	(.L_33 - .L_32)
.L_32:
        /*007c*/ 	.word	0x00000000
        /*0080*/ 	.short	0x0012
        /*0082*/ 	.short	0x005c
        /*0084*/ 	.byte	0x00, 0xf0, 0x11, 0x00


	//----- nvinfo : EIATTR_KPARAM_INFO
	.align		4
.L_33:
        /*0088*/ 	.byte	0x04, 0x17
        /*008a*/ 	.short	(.L_35 - .L_34)
.L_34:
        /*008c*/ 	.word	0x00000000
        /*0090*/ 	.short	0x0011
        /*0092*/ 	.short	0x0058
        /*0094*/ 	.byte	0x00, 0xf0, 0x11, 0x00


	//----- nvinfo : EIATTR_KPARAM_INFO
	.align		4
.L_35:
        /*0098*/ 	.byte	0x04, 0x17
        /*009a*/ 	.short	(.L_37 - .L_36)
.L_36:
        /*009c*/ 	.word	0x00000000
        /*00a0*/ 	.short	0x0010
        /*00a2*/ 	.short	0x0054
        /*00a4*/ 	.byte	0x00, 0xf0, 0x11, 0x00


	//----- nvinfo : EIATTR_KPARAM_INFO
	.align		4
.L_37:
        /*00a8*/ 	.byte	0x04, 0x17
        /*00aa*/ 	.short	(.L_39 - .L_38)
.L_38:
        /*00ac*/ 	.word	0x00000000
        /*00b0*/ 	.short	0x000f
        /*00b2*/ 	.short	0x0050
        /*00b4*/ 	.byte	0x00, 0xf0, 0x11, 0x00


	//----- nvinfo : EIATTR_KPARAM_INFO
	.align		4
.L_39:
        /*00b8*/ 	.byte	0x04, 0x17
        /*00ba*/ 	.short	(.L_41 - .L_40)
.L_40:
        /*00bc*/ 	.word	0x00000000
        /*00c0*/ 	.short	0x000e
        /*00c2*/ 	.short	0x004c
        /*00c4*/ 	.byte	0x00, 0xf0, 0x11, 0x00


	//----- nvinfo : EIATTR_KPARAM_INFO
	.align		4
.L_41:
        /*00c8*/ 	.byte	0x04, 0x17
        /*00ca*/ 	.short	(.L_43 - .L_42)
.L_42:
        /*00cc*/ 	.word	0x00000000
        /*00d0*/ 	.short	0x000d
        /*00d2*/ 	.short	0x0048
        /*00d4*/ 	.byte	0x00, 0xf0, 0x11, 0x00


	//----- nvinfo : EIATTR_KPARAM_INFO
	.align		4
.L_43:
        /*00d8*/ 	.byte	0x04, 0x17
        /*00da*/ 	.short	(.L_45 - .L_44)
.L_44:
        /*00dc*/ 	.word	0x00000000
        /*00e0*/ 	.short	0x000c
        /*00e2*/ 	.short	0x0044
        /*00e4*/ 	.byte	0x00, 0xf0, 0x11, 0x00


	//----- nvinfo : EIATTR_KPARAM_INFO
	.align		4
.L_45:
        /*00e8*/ 	.byte	0x04, 0x17
        /*00ea*/ 	.short	(.L_47 - .L_46)
.L_46:
        /*00ec*/ 	.word	0x00000000
        /*00f0*/ 	.short	0x000b
        /*00f2*/ 	.short	0x0040
        /*00f4*/ 	.byte	0x00, 0xf0, 0x11, 0x00


	//----- nvinfo : EIATTR_KPARAM_INFO
	.align		4
.L_47:
        /*00f8*/ 	.byte	0x04, 0x17
        /*00fa*/ 	.short	(.L_49 - .L_48)
.L_48:
        /*00fc*/ 	.word	0x00000000
        /*0100*/ 	.short	0x000a
        /*0102*/ 	.short	0x003c
        /*0104*/ 	.byte	0x00, 0xf0, 0x11, 0x00


	//----- nvinfo : EIATTR_KPARAM_INFO
	.align		4
.L_49:
        /*0108*/ 	.byte	0x04, 0x17
        /*010a*/ 	.short	(.L_51 - .L_50)
.L_50:
        /*010c*/ 	.word	0x00000000
        /*0110*/ 	.short	0x0009
        /*0112*/ 	.short	0x0038
        /*0114*/ 	.byte	0x00, 0xf0, 0x11, 0x00


	//----- nvinfo : EIATTR_KPARAM_INFO
	.align		4
.L_51:
        /*0118*/ 	.byte	0x04, 0x17
        /*011a*/ 	.short	(.L_53 - .L_52)
.L_52:
        /*011c*/ 	.word	0x00000000
        /*0120*/ 	.short	0x0008
        /*0122*/ 	.short	0x0034
        /*0124*/ 	.byte	0x00, 0xf0, 0x11, 0x00


	//----- nvinfo : EIATTR_KPARAM_INFO
	.align		4
.L_53:
        /*0128*/ 	.byte	0x04, 0x17
        /*012a*/ 	.short	(.L_55 - .L_54)
.L_54:
        /*012c*/ 	.word	0x00000000
        /*0130*/ 	.short	0x0007
        /*0132*/ 	.short	0x0030
        /*0134*/ 	.byte	0x00, 0xf0, 0x11, 0x00


	//----- nvinfo : EIATTR_KPARAM_INFO
	.align		4
.L_55:
        /*0138*/ 	.byte	0x04, 0x17
        /*013a*/ 	.short	(.L_57 - .L_56)
.L_56:
        /*013c*/ 	.word	0x00000000
        /*0140*/ 	.short	0x0006
        /*0142*/ 	.short	0x002c
        /*0144*/ 	.byte	0x00, 0xf0, 0x11, 0x00


	//----- nvinfo : EIATTR_KPARAM_INFO
	.align		4
.L_57:
        /*0148*/ 	.byte	0x04, 0x17
        /*014a*/ 	.short	(.L_59 - .L_58)
.L_58:
        /*014c*/ 	.word	0x00000000
        /*0150*/ 	.short	0x0005
        /*0152*/ 	.short	0x0028
        /*0154*/ 	.byte	0x00, 0xf0, 0x11, 0x00


	//----- nvinfo : EIATTR_KPARAM_INFO
	.align		4
.L_59:
        /*0158*/ 	.byte	0x04, 0x17
        /*015a*/ 	.short	(.L_61 - .L_60)
.L_60:
        /*015c*/ 	.word	0x00000000
        /*0160*/ 	.short	0x0004
        /*0162*/ 	.short	0x0020
        /*0164*/ 	.byte	0x00, 0xf4, 0x21, 0x00


	//----- nvinfo : EIATTR_KPARAM_INFO
	.align		4
.L_61:
        /*0168*/ 	.byte	0x04, 0x17
        /*016a*/ 	.short	(.L_63 - .L_62)
.L_62:
        /*016c*/ 	.word	0x00000000
        /*0170*/ 	.short	0x0003
        /*0172*/ 	.short	0x0018
        /*0174*/ 	.byte	0x00, 0xf4, 0x21, 0x00


	//----- nvinfo : EIATTR_KPARAM_INFO
	.align		4
.L_63:
        /*0178*/ 	.byte	0x04, 0x17
        /*017a*/ 	.short	(.L_65 - .L_64)
.L_64:
        /*017c*/ 	.word	0x00000000
        /*0180*/ 	.short	0x0002
        /*0182*/ 	.short	0x0010
        /*0184*/ 	.byte	0x00, 0xf4, 0x21, 0x00


	//----- nvinfo : EIATTR_KPARAM_INFO
	.align		4
.L_65:
        /*0188*/ 	.byte	0x04, 0x17
        /*018a*/ 	.short	(.L_67 - .L_66)
.L_66:
        /*018c*/ 	.word	0x00000000
        /*0190*/ 	.short	0x0001
        /*0192*/ 	.short	0x0008
        /*0194*/ 	.byte	0x00, 0xf4, 0x21, 0x00


	//----- nvinfo : EIATTR_KPARAM_INFO
	.align		4
.L_67:
        /*0198*/ 	.byte	0x04, 0x17
        /*019a*/ 	.short	(.L_69 - .L_68)
.L_68:
        /*019c*/ 	.word	0x00000000
        /*01a0*/ 	.short	0x0000
        /*01a2*/ 	.short	0x0000
        /*01a4*/ 	.byte	0x00, 0xf4, 0x21, 0x00


	//----- nvinfo : EIATTR_AT_ENTRY_FRAGMENTS
	.align		4
.L_69:
        /*01a8*/ 	.byte	0x04, 0x4f
        /*01aa*/ 	.short	(.L_71 - .L_70)


	//   ....[0]....
.L_70:
        /*01ac*/ 	.word	0x00000004


	//----- nvinfo : EIATTR_RESERVED_SMEM_USED
	.align		4
.L_71:
        /*01b0*/ 	.byte	0x01, 0x41
	.zero		2


	//----- nvinfo : EIATTR_SPARSE_MMA_MASK
	.align		4
        /*01b4*/ 	.byte	0x03, 0x50
        /*01b6*/ 	.short	0x0000


	//----- nvinfo : EIATTR_TCGEN05_1CTA_USED
	.align		4
        /*01b8*/ 	.byte	0x01, 0x51
	.zero		2


	//----- nvinfo : EIATTR_MAXREG_COUNT
	.align		4
        /*01bc*/ 	.byte	0x03, 0x1b
        /*01be*/ 	.short	0x00ff


	//----- nvinfo : EIATTR_NUM_BARRIERS
	.align		4
        /*01c0*/ 	.byte	0x02, 0x4c
        /*01c2*/ 	.byte	0x01
	.zero		1


	//----- nvinfo : EIATTR_INT_WARP_WIDE_INSTR_OFFSETS
	.align		4
        /*01c4*/ 	.byte	0x04, 0x31
        /*01c6*/ 	.short	(.L_73 - .L_72)


	//   ....[0]....
.L_72:
        /*01c8*/ 	.word	0x00000f50


	//   ....[1]....
        /*01cc*/ 	.word	0x00000f70


	//   ....[2]....
        /*01d0*/ 	.word	0x000014e0


	//   ....[3]....
        /*01d4*/ 	.word	0x00001620


	//   ....[4]....
        /*01d8*/ 	.word	0x00002d20


	//   ....[5]....
        /*01dc*/ 	.word	0x000052f0


	//   ....[6]....
        /*01e0*/ 	.word	0x00005340


	//----- nvinfo : EIATTR_COOP_GROUP_MASK_REGIDS
	.align		4
.L_73:
        /*01e4*/ 	.byte	0x04, 0x29
        /*01e6*/ 	.short	(.L_75 - .L_74)


	//   ....[0]....
.L_74:
        /*01e8*/ 	.word	0xffffffff


	//   ....[1]....
        /*01ec*/ 	.word	0xffffffff


	//   ....[2]....
        /*01f0*/ 	.word	0xffffffff


	//   ....[3]....
        /*01f4*/ 	.word	0xffffffff


	//   ....[4]....
        /*01f8*/ 	.word	0xffffffff


	//   ....[5]....
        /*01fc*/ 	.word	0xffffffff


	//   ....[6]....
        /*0200*/ 	.word	0xffffffff


	//   ....[7]....
        /*0204*/ 	.word	0xffffffff


	//   ....[8]....
        /*0208*/ 	.word	0xffffffff


	//   ....[9]....
        /*020c*/ 	.word	0xffffffff


	//   ....[10]....
        /*0210*/ 	.word	0xffffffff


	//   ....[11]....
        /*0214*/ 	.word	0xffffffff


	//----- nvinfo : EIATTR_COOP_GROUP_INSTR_OFFSETS
	.align		4
.L_75:
        /*0218*/ 	.byte	0x04, 0x28
        /*021a*/ 	.short	(.L_77 - .L_76)


	//   ....[0]....
.L_76:
        /*021c*/ 	.word	0x00000060


	//   ....[1]....
        /*0220*/ 	.word	0x00000320


	//   ....[2]....
        /*0224*/ 	.word	0x00001d90


	//   ....[3]....
        /*0228*/ 	.word	0x00001e70


	//   ....[4]....
        /*022c*/ 	.word	0x00001fe0


	//   ....[5]....
        /*0230*/ 	.word	0x00002210


	//   ....[6]....
        /*0234*/ 	.word	0x00003210


	//   ....[7]....
        /*0238*/ 	.word	0x00003260


	//   ....[8]....
        /*023c*/ 	.word	0x000033c0


	//   ....[9]....
        /*0240*/ 	.word	0x00003440


	//   ....[10]....
        /*0244*/ 	.word	0x00005180


	//   ....[11]....
        /*0248*/ 	.word	0x000053f0


	//----- nvinfo : EIATTR_VRC_CTA_INIT_COUNT
	.align		4
.L_77:
        /*024c*/ 	.byte	0x02, 0x4a
        /*024e*/ 	.byte	0x80
	.zero		1


	//----- nvinfo : EIATTR_MBARRIER_INSTR_OFFSETS
	.align		4
        /*0250*/ 	.byte	0x04, 0x39
        /*0252*/ 	.short	(.L_79 - .L_78)


	//   ....[0]....
.L_78:
        /*0254*/ 	.word	0x00001370
        /*0258*/ 	.word	0x000000ff
        /*025c*/ 	.word	0x00007000
        /*0260*/ 	.short	0x0100
        /*0262*/ 	.byte	0x0a
	.zero		1


	//   ....[1]....
        /*0264*/ 	.word	0x00001600
        /*0268*/ 	.word	0x000000ff
        /*026c*/ 	.word	0x00007008
        /*0270*/ 	.short	0x0100
        /*0272*/ 	.byte	0x0a
	.zero		1


	//   ....[2]....
        /*0274*/ 	.word	0x00001700
        /*0278*/ 	.word	0x000000ff
        /*027c*/ 	.word	0x00005000
        /*0280*/ 	.short	0x0100
        /*0282*/ 	.byte	0x0a
	.zero		1


	//   ....[3]....
        /*0284*/ 	.word	0x00001aa0
        /*0288*/ 	.word	0x000000ff
        /*028c*/ 	.word	0x00005000
        /*0290*/ 	.short	0x010a
        /*0292*/ 	.byte	0x0a
	.zero		1


	//   ....[4]....
        /*0294*/ 	.word	0x00001c20
        /*0298*/ 	.word	0x000000ff
        /*029c*/ 	.word	0x00005000
        /*02a0*/ 	.short	0x0108
        /*02a2*/ 	.byte	0x0a
	.zero		1


	//   ....[5]....
        /*02a4*/ 	.word	0x00002de0
        /*02a8*/ 	.word	0x000000ff
        /*02ac*/ 	.word	0x00007010
        /*02b0*/ 	.short	0x0100
        /*02b2*/ 	.byte	0x0a
	.zero		1


	//   ....[6]....
        /*02b4*/ 	.word	0x00003000
        /*02b8*/ 	.word	0x000000ff
        /*02bc*/ 	.word	0x00007010
        /*02c0*/ 	.short	0x010a
        /*02c2*/ 	.byte	0x0a
	.zero		1


	//   ....[7]....
        /*02c4*/ 	.word	0x00003130
        /*02c8*/ 	.word	0x000000ff
        /*02cc*/ 	.word	0x00007010
        /*02d0*/ 	.short	0x0108
        /*02d2*/ 	.byte	0x0a
	.zero		1


	//   ....[8]....
        /*02d4*/ 	.word	0x000034a0
        /*02d8*/ 	.word	0x000000ff
        /*02dc*/ 	.word	0x00000000
        /*02e0*/ 	.short	0x010a
        /*02e2*/ 	.byte	0x48
	.zero		1


	//   ....[9]....
        /*02e4*/ 	.word	0x00003b60
        /*02e8*/ 	.word	0x000000ff
        /*02ec*/ 	.word	0x00000000
        /*02f0*/ 	.short	0x010a
        /*02f2*/ 	.byte	0x48
	.zero		1


	//   ....[10]....
        /*02f4*/ 	.word	0x00003cd0
        /*02f8*/ 	.word	0x000000ff
        /*02fc*/ 	.word	0x00007000
        /*0300*/ 	.short	0x0108
        /*0302*/ 	.byte	0x0a
	.zero		1


	//   ....[11]....
        /*0304*/ 	.word	0x00003e10
        /*0308*/ 	.word	0x000000ff
        /*030c*/ 	.word	0x00007008
        /*0310*/ 	.short	0x0108
        /*0312*/ 	.byte	0x0a
	.zero		1


	//   ....[12]....
        /*0314*/ 	.word	0x00005410
        /*0318*/ 	.word	0x000000ff
        /*031c*/ 	.word	0x00005000
        /*0320*/ 	.short	0x010a
        /*0322*/ 	.byte	0x0a
	.zero		1


	//   ....[13]....
        /*0324*/ 	.word	0x00005440
        /*0328*/ 	.word	0x000000ff
        /*032c*/ 	.word	0x00007010
        /*0330*/ 	.short	0x010a
        /*0332*/ 	.byte	0x0a
	.zero		1


	//   ....[14]....
        /*0334*/ 	.word	0x00005470
        /*0338*/ 	.word	0x000000ff
        /*033c*/ 	.word	0x00000000
        /*0340*/ 	.short	0x010a
        /*0342*/ 	.byte	0x48
	.zero		1


	//   ....[15]....
        /*0344*/ 	.word	0x000054a0
        /*0348*/ 	.word	0x000000ff
        /*034c*/ 	.word	0x00000000
        /*0350*/ 	.short	0x010a
        /*0352*/ 	.byte	0x48
	.zero		1


	//----- nvinfo : EIATTR_NUM_MBARRIERS
	.align		4
.L_79:
        /*0354*/ 	.byte	0x03, 0x38
        /*0356*/ 	.short	0xffff


	//----- nvinfo : EIATTR_EXIT_INSTR_OFFSETS
	.align		4
        /*0358*/ 	.byte	0x04, 0x1c
        /*035a*/ 	.short	(.L_81 - .L_80)


	//   ....[0]....
.L_80:
        /*035c*/ 	.word	0x00005400


	//----- nvinfo : EIATTR_REQNTID
	.align		4
.L_81:
        /*0360*/ 	.byte	0x04, 0x10
        /*0362*/ 	.short	(.L_83 - .L_82)
.L_82:
        /*0364*/ 	.word	0x00000100
        /*0368*/ 	.word	0x00000001
        /*036c*/ 	.word	0x00000001


	//----- nvinfo : EIATTR_CRS_STACK_SIZE
	.align		4
.L_83:
        /*0370*/ 	.byte	0x04, 0x1e
        /*0372*/ 	.short	(.L_85 - .L_84)
.L_84:
        /*0374*/ 	.word	0x00000000


	//----- nvinfo : EIATTR_CBANK_PARAM_SIZE
	.align		4
.L_85:
        /*0378*/ 	.byte	0x03, 0x19
        /*037a*/ 	.short	0x0088


	//----- nvinfo : EIATTR_PARAM_CBANK
	.align		4
        /*037c*/ 	.byte	0x04, 0x0a
        /*037e*/ 	.short	(.L_87 - .L_86)
	.align		4
.L_86:
        /*0380*/ 	.word	index@(.nv.constant0.attn_fwd)
        /*0384*/ 	.short	0x0380
        /*0386*/ 	.short	0x0088


	//----- nvinfo : EIATTR_SW_WAR
	.align		4
.L_87:
        /*0388*/ 	.byte	0x04, 0x36
        /*038a*/ 	.short	(.L_89 - .L_88)
.L_88:
        /*038c*/ 	.word	0x00000008
.L_89:


//--------------------- .nv.compat                --------------------------
	.section	.nv.compat,"",@"SHT_CUDA_COMPAT_INFO"
	.align	4
        /*0000*/ 	.byte	0x02, 0x02, 0x02, 0x00, 0x02, 0x05, 0x05, 0x00, 0x02, 0x03, 0x00, 0x00, 0x02, 0x06, 0x01, 0x00


//--------------------- .nv.callgraph             --------------------------
	.section	.nv.callgraph,"",@"SHT_CUDA_CALLGRAPH"
	.align	4
	.sectionentsize	8
	.align		4
        /*0000*/ 	.word	0x00000000
	.align		4
        /*0004*/ 	.word	0xffffffff
	.align		4
        /*0008*/ 	.word	0x00000000
	.align		4
        /*000c*/ 	.word	0xfffffffe
	.align		4
        /*0010*/ 	.word	0x00000000
	.align		4
        /*0014*/ 	.word	0xfffffffd
	.align		4
        /*0018*/ 	.word	0x00000000
	.align		4
        /*001c*/ 	.word	0xfffffffc


//--------------------- .nv.constant4             --------------------------
	.section	.nv.constant4,"a",@progbits
	.align	8
	.align		8
.nv.constant4:
        /*0000*/ 	.dword	_$_str


//--------------------- .text.attn_fwd            --------------------------
	.section	.text.attn_fwd,"ax",@progbits
	.align	128
        .global         attn_fwd
        .type           attn_fwd,@function
        .size           attn_fwd,(.L_x_31 - attn_fwd)
        .other          attn_fwd,@"STO_CUDA_ENTRY STV_DEFAULT"
attn_fwd:
.text.attn_fwd:
[----:B------:R-:W0:Y:S01]  /*0000*/  LDC R1, c[0x0][0x37c] ;  /* 0x0000df00ff017b82 */ /* 0x000e220000000800 */
[----:B------:R-:W1:Y:S02]  /*0010*/  S2R R0, SR_TID.X ;  /* 0x0000000000007919 */ /* 0x000e640000002100 */
[----:B-1----:R-:W-:-:S13]  /*0020*/  ISETP.GE.U32.AND P0, PT, R0, 0x20, PT ;  /* 0x000000200000780c */ /* 0x002fda0003f06070 */
[----:B------:R-:W-:Y:S02]  /*0030*/  VOTEU.ANY UP1, P0 ;  /* 0x0000000000ff7886 */ /* 0x000fe40000020100 */
[----:B0-----:R-:W-:Y:S05]  /*0040*/  BRA.U UP1, `(.L_x_0) ;  /* 0x0000000101b87547 */ /* 0x001fea000b800000 */
[----:B------:R-:W0:Y:S01]  /*0050*/  S2UR UR6, SR_CgaCtaId ;  /* 0x00000000000679c3 */ /* 0x000e220000008800 */
[----:B------:R-:W-:Y:S01]  /*0060*/  NOP ;  /* 0x0000000000007918 */ /* 0x000fe20000000000 */
[----:B------:R-:W-:Y:S02]  /*0070*/  UMOV UR4, 0x40 ;  /* 0x0000004000047882 */ /* 0x000fe40000000000 */
[----:B0-----:R-:W-:-:S09]  /*0080*/  ULEA UR4, UR6, UR4, 0x18 ;  /* 0x0000000406047291 */ /* 0x001fd2000f8ec0ff */
[----:B------:R-:W0:Y:S01]  /*0090*/  LDS.U8 R2, [UR4] ;  /* 0x00000004ff027984 */ /* 0x000e220008000000 */
[----:B------:R-:W-:Y:S02]  /*00a0*/  UMOV UR4, 0x400 ;  /* 0x0000040000047882 */ /* 0x000fe40000000000 */
[----:B------:R-:W-:Y:S01]  /*00b0*/  ULEA UR4, UR6, UR4, 0x18 ;  /* 0x0000000406047291 */ /* 0x000fe2000f8ec0ff */
[----:B0-----:R-:W-:-:S13]  /*00c0*/  ISETP.NE.AND P0, PT, R2, RZ, PT ;  /* 0x000000ff0200720c */ /* 0x001fda0003f05270 */
[----:B------:R-:W-:Y:S05]  /*00d0*/  @P0 BRA `(.L_x_1) ;  /* 0x00000000007c0947 */ /* 0x000fea0003800000 */
[----:B------:R-:W-:-:S13]  /*00e0*/  ELECT P0, URZ, PT ;  /* 0x0000000000ff782f */ /* 0x000fda0003800000 */
[----:B------:R-:W-:Y:S05]  /*00f0*/  @!P0 BRA `(.L_x_2) ;  /* 0x0000000000848947 */ /* 0x000fea0003800000 */
[----:B------:R-:W-:Y:S01]  /*0100*/  UMOV UR5, 0x8 ;  /* 0x0000000800057882 */ /* 0x000fe20000000000 */
[----:B------:R-:W-:Y:S02]  /*0110*/  IMAD.MOV.U32 R5, RZ, RZ, 0x1 ;  /* 0x00000001ff057424 */ /* 0x000fe400078e00ff */
[----:B------:R-:W-:Y:S02]  /*0120*/  IMAD.MOV.U32 R3, RZ, RZ, 0xff ;  /* 0x000000ffff037424 */ /* 0x000fe400078e00ff */
[----:B------:R-:W-:Y:S04]  /*0130*/  DEPBAR.LE SB0, 0x36 ;  /* 0x00008d800000791a */ /* 0x000fe80000000000 */
[----:B------:R-:W0:Y:S02]  /*0140*/  UTCATOMSWS.FIND_AND_SET.ALIGN UP0, UR5, UR5 ;  /* 0x00000005000575e3 */ /* 0x000e240008000800 */
[----:B0-----:R-:W-:-:S04]  /*0150*/  PLOP3.LUT P0, PT, PT, PT, UP0, 0x80, 0x8 ;  /* 0x000000000008781c */ /* 0x001fc80003f0f008 */
[----:B------:R-:W-:-:S04]  /*0160*/  SEL R2, RZ, 0xffffffff, !P0 ;  /* 0xffffffffff027807 */ /* 0x000fc80004000000 */
[----:B------:R-:W-:Y:S01]  /*0170*/  ISETP.NE.AND P0, PT, R2, RZ, PT ;  /* 0x000000ff0200720c */ /* 0x000fe20003f05270 */
[----:B------:R-:W-:-:S12]  /*0180*/  IMAD.U32 R2, RZ, RZ, UR5 ;  /* 0x00000005ff027e24 */ /* 0x000fd8000f8e00ff */
[----:B------:R-:W-:Y:S05]  /*0190*/  @P0 BRA `(.L_x_3) ;  /* 0x0000000000240947 */ /* 0x000fea0003800000 */
.L_x_4:
[----:B------:R-:W-:Y:S05]  /*01a0*/  NANOSLEEP 0x64 ;  /* 0x000000640000795d */ /* 0x000fea0003800000 */
[----:B------:R-:W-:-:S05]  /*01b0*/  UMOV UR5, 0x8 ;  /* 0x0000000800057882 */ /* 0x000fca0000000000 */
[----:B------:R-:W-:Y:S04]  /*01c0*/  DEPBAR.LE SB0, 0x36 ;  /* 0x00008d800000791a */ /* 0x000fe80000000000 */
[----:B------:R-:W0:Y:S02]  /*01d0*/  UTCATOMSWS.FIND_AND_SET.ALIGN UP0, UR5, UR5 ;  /* 0x00000005000575e3 */ /* 0x000e240008000800 */
[----:B0-----:R-:W-:-:S04]  /*01e0*/  PLOP3.LUT P0, PT, PT, PT, UP0, 0x80, 0x8 ;  /* 0x000000000008781c */ /* 0x001fc80003f0f008 */
[----:B------:R-:W-:-:S04]  /*01f0*/  SEL R2, RZ, 0xffffffff, !P0 ;  /* 0xffffffffff027807 */ /* 0x000fc80004000000 */
[----:B------:R-:W-:Y:S01]  /*0200*/  ISETP.NE.AND P0, PT, R2, RZ, PT ;  /* 0x000000ff0200720c */ /* 0x000fe20003f05270 */
[----:B------:R-:W-:-:S12]  /*0210*/  IMAD.U32 R2, RZ, RZ, UR5 ;  /* 0x00000005ff027e24 */ /* 0x000fd8000f8e00ff */
[----:B------:R-:W-:Y:S05]  /*0220*/  @!P0 BRA `(.L_x_4) ;  /* 0xfffffffc00dc8947 */ /* 0x000fea000383ffff */
.L_x_3:
[C---:B------:R-:W-:Y:S01]  /*0230*/  VIADD R4, R2.reuse, 0x10 ;  /* 0x0000001002047836 */ /* 0x040fe20000000000 */
[----:B------:R-:W-:Y:S01]  /*0240*/  UMOV UR5, 0x50 ;  /* 0x0000005000057882 */ /* 0x000fe20000000000 */
[----:B------:R-:W-:Y:S01]  /*0250*/  SHF.L.U32 R3, R3, R2, RZ ;  /* 0x0000000203037219 */ /* 0x000fe200000006ff */
[----:B------:R-:W-:Y:S01]  /*0260*/  ULEA UR5, UR6, UR5, 0x18 ;  /* 0x0000000506057291 */ /* 0x000fe2000f8ec0ff */
[----:B------:R-:W-:Y:S01]  /*0270*/  IMAD.SHL.U32 R2, R2, 0x20, RZ ;  /* 0x0000002002027824 */ /* 0x000fe200078e00ff */
[----:B------:R-:W-:-:S04]  /*0280*/  SHF.L.U32 R4, R5, R4, RZ ;  /* 0x0000000405047219 */ /* 0x000fc800000006ff */
[----:B------:R-:W-:-:S05]  /*0290*/  LOP3.LUT R3, R4, R3, RZ, 0xfc, !PT ;  /* 0x0000000304037212 */ /* 0x000fca00078efcff */
[----:B------:R0:W-:Y:S04]  /*02a0*/  ATOMS.OR RZ, [UR5], R3 ;  /* 0x00000003ffff798c */ /* 0x0001e8000b000005 */
[----:B------:R0:W-:Y:S01]  /*02b0*/  STS [UR4], R2 ;  /* 0x00000002ff007988 */ /* 0x0001e20008000804 */
[----:B------:R-:W-:Y:S05]  /*02c0*/  BRA `(.L_x_2) ;  /* 0x0000000000107947 */ /* 0x000fea0003800000 */
.L_x_1:
[----:B------:R-:W-:Y:S01]  /*02d0*/  IMAD.MOV.U32 R3, RZ, RZ, -0x1 ;  /* 0xffffffffff037424 */ /* 0x000fe200078e00ff */
[----:B------:R-:W-:-:S04]  /*02e0*/  MOV R2, 0x310 ;  /* 0x0000031000027802 */ /* 0x000fc80000000f00 */
[----:B------:R0:W-:Y:S03]  /*02f0*/  STS [UR4], R3 ;  /* 0x00000003ff007988 */ /* 0x0001e60008000804 */
[----:B0-----:R-:W-:Y:S05]  /*0300*/  CALL.REL.NOINC `($__internal_1_$__cuda_sm10x_tcgen05_guardrail_trap_phase_invalid_during_alloc) ;  /* 0x00000050007c7944 */ /* 0x001fea0003c00000 */
.L_x_2:
[----:B------:R-:W-:Y:S05]  /*0310*/  WARPSYNC.ALL ;  /* 0x0000000000007948 */ /* 0x000fea0003800000 */
[----:B------:R-:W-:Y:S01]  /*0320*/  NOP ;  /* 0x0000000000007918 */ /* 0x000fe20000000000 */
.L_x_0:
[----:B------:R-:W1:Y:S08]  /*0330*/  S2UR UR73, SR_CTAID.X ;  /* 0x00000000004979c3 */ /* 0x000e700000002500 */
[----:B------:R-:W-:Y:S01]  /*0340*/  BAR.SYNC.DEFER_BLOCKING 0x0 ;  /* 0x0000000000007b1d */ /* 0x000fe20000010000 */
[----:B0-----:R-:W-:-:S04]  /*0350*/  SHF.R.U32.HI R2, RZ, 0x6, R0 ;  /* 0x00000006ff027819 */ /* 0x001fc80000011600 */
[----:B------:R-:W-:Y:S01]  /*0360*/  SGXT.U32 R2, R2, 0x2 ;  /* 0x000000020202781a */ /* 0x000fe20000000000 */
[----:B------:R-:W0:Y:S02]  /*0370*/  LDCU.64 UR4, c[0x0][0x3b0] ;  /* 0x00007600ff0477ac */ /* 0x000e240008000a00 */
[----:B------:R-:W2:Y:S01]  /*0380*/  S2UR UR6, SR_CgaCtaId ;  /* 0x00000000000679c3 */ /* 0x000ea20000008800 */
[----:B------:R-:W-:Y:S01]  /*0390*/  UMOV UR10, 0x400 ;  /* 0x00000400000a7882 */ /* 0x000fe20000000000 */
[----:B------:R-:W3:Y:S06]  /*03a0*/  LDCU.64 UR18, c[0x0][0x358] ;  /* 0x00006b00ff1277ac */ /* 0x000eec0008000a00 */
[----:B------:R-:W4:Y:S08]  /*03b0*/  LDC R7, c[0x0][0x3b8] ;  /* 0x0000ee00ff077b82 */ /* 0x000f300000000800 */
[----:B------:R-:W0:Y:S01]  /*03c0*/  S2UR UR9, SR_CTAID.Y ;  /* 0x00000000000979c3 */ /* 0x000e220000002600 */
[----:B-1----:R-:W-:-:S06]  /*03d0*/  USHF.L.U32 UR73, UR73, 0x6, URZ ;  /* 0x0000000649497899 */ /* 0x002fcc00080006ff */
[----:B------:R-:W-:Y:S01]  /*03e0*/  MOV R3, UR73 ;  /* 0x0000004900037c02 */ /* 0x000fe20008000f00 */
[----:B------:R-:W1:Y:S01]  /*03f0*/  LDC.64 R12, c[0x0][0x380] ;  /* 0x0000e000ff0c7b82 */ /* 0x000e620000000a00 */
[----:B--2---:R-:W-:Y:S02]  /*0400*/  ULEA UR10, UR6, UR10, 0x18 ;  /* 0x0000000a060a7291 */ /* 0x004fe4000f8ec0ff */
[----:B------:R-:W-:Y:S01]  /*0410*/  LOP3.LUT R3, R3, 0x3f, R0, 0xf8, !PT ;  /* 0x0000003f03037812 */ /* 0x000fe200078ef800 */
[----:B----4-:R-:W-:-:S06]  /*0420*/  IMAD R6, R2, R7, RZ ;  /* 0x0000000702067224 */ /* 0x010fcc00078e02ff */
[----:B------:R-:W2:Y:S01]  /*0430*/  LDS R38, [UR10] ;  /* 0x0000000aff267984 */ /* 0x000ea20008000800 */
[----:B0-----:R-:W-:Y:S02]  /*0440*/  IMAD R4, R3, UR5, RZ ;  /* 0x0000000503047c24 */ /* 0x001fe4000f8e02ff */
[C---:B------:R-:W-:Y:S02]  /*0450*/  IMAD R10, R7.reuse, 0x4, R6 ;  /* 0x00000004070a7824 */ /* 0x040fe400078e0206 */
[C---:B------:R-:W-:Y:S01]  /*0460*/  IMAD.SHL.U32 R5, R4.reuse, 0x2, RZ ;  /* 0x0000000204057824 */ /* 0x040fe200078e00ff */
[----:B------:R-:W-:Y:S01]  /*0470*/  UIMAD UR4, UR9, UR4, URZ ;  /* 0x00000004090472a4 */ /* 0x000fe2000f8e02ff */
[----:B------:R-:W-:Y:S02]  /*0480*/  IMAD R8, R7, 0x4, R10 ;  /* 0x0000000407087824 */ /* 0x000fe400078e020a */
[----:B------:R-:W-:Y:S01]  /*0490*/  IMAD.HI R4, R4, 0x2, RZ ;  /* 0x0000000204047827 */ /* 0x000fe200078e02ff */
[----:B------:R-:W-:-:S02]  /*04a0*/  USHF.L.U32 UR7, UR4, 0x1, URZ ;  /* 0x0000000104077899 */ /* 0x000fc400080006ff */
[----:B------:R-:W-:Y:S01]  /*04b0*/  UIMAD.WIDE UR4, UR4, 0x2, URZ ;  /* 0x00000002040478a5 */ /* 0x000fe2000f8e02ff */
[----:B------:R-:W-:Y:S01]  /*04c0*/  IMAD R22, R7, 0x4, R8 ;  /* 0x0000000407167824 */ /* 0x000fe200078e0208 */
[----:B------:R-:W-:Y:S02]  /*04d0*/  BAR.SYNC.DEFER_BLOCKING 0x0 ;  /* 0x0000000000007b1d */ /* 0x000fe40000010000 */
[----:B-1----:R-:W-:Y:S01]  /*04e0*/  IADD3 R5, P0, P1, R5, UR7, R12 ;  /* 0x0000000705057c10 */ /* 0x002fe2000f91e00c */
[----:B------:R-:W-:-:S03]  /*04f0*/  IMAD R18, R7, 0x4, R22 ;  /* 0x0000000407127824 */ /* 0x000fc600078e0216 */
[----:B------:R-:W-:Y:S01]  /*0500*/  IADD3.X R4, PT, PT, R4, UR5, R13, P0, P1 ;  /* 0x0000000504047c10 */ /* 0x000fe200087e240d */
[C---:B------:R-:W-:Y:S01]  /*0510*/  IMAD R24, R7.reuse, 0x4, R18 ;  /* 0x0000000407187824 */ /* 0x040fe200078e0212 */
[-C--:B------:R-:W-:Y:S02]  /*0520*/  LEA R12, P0, R6, R5.reuse, 0x1 ;  /* 0x00000005060c7211 */ /* 0x080fe400078008ff */
[-C--:B------:R-:W-:Y:S01]  /*0530*/  LEA R20, P2, R18, R5.reuse, 0x1 ;  /* 0x0000000512147211 */ /* 0x080fe200078408ff */
[----:B------:R-:W-:Y:S01]  /*0540*/  IMAD R26, R7, 0x4, R24 ;  /* 0x00000004071a7824 */ /* 0x000fe200078e0218 */
[-C--:B------:R-:W-:Y:S02]  /*0550*/  LEA R16, P1, R8, R5.reuse, 0x1 ;  /* 0x0000000508107211 */ /* 0x080fe400078208ff */
[----:B------:R-:W-:Y:S02]  /*0560*/  LEA.HI.X.SX32 R13, R6, R4, 0x1, P0 ;  /* 0x00000004060d7211 */ /* 0x000fe400000f0eff */
[----:B------:R-:W-:-:S02]  /*0570*/  LEA R14, P0, R10, R5, 0x1 ;  /* 0x000000050a0e7211 */ /* 0x000fc400078008ff */
[----:B------:R-:W-:Y:S02]  /*0580*/  LEA.HI.X.SX32 R21, R18, R4, 0x1, P2 ;  /* 0x0000000412157211 */ /* 0x000fe400010f0eff */
[----:B------:R-:W-:Y:S02]  /*0590*/  LEA R28, R7, R26, 0x2 ;  /* 0x0000001a071c7211 */ /* 0x000fe400078e10ff */
[-C--:B------:R-:W-:Y:S01]  /*05a0*/  LEA.HI.X.SX32 R17, R8, R4.reuse, 0x1, P1 ;  /* 0x0000000408117211 */ /* 0x080fe200008f0eff */
[----:B---3--:R0:W5:Y:S01]  /*05b0*/  LDG.E.U16 R6, desc[UR18][R12.64] ;  /* 0x000000120c067981 */ /* 0x008162000c1e1500 */
[----:B------:R-:W-:Y:S02]  /*05c0*/  LEA R18, P1, R22, R5, 0x1 ;  /* 0x0000000516127211 */ /* 0x000fe400078208ff */
[-C--:B------:R-:W-:Y:S01]  /*05d0*/  LEA.HI.X.SX32 R15, R10, R4.reuse, 0x1, P0 ;  /* 0x000000040a0f7211 */ /* 0x080fe200000f0eff */
[----:B------:R1:W5:Y:S01]  /*05e0*/  LDG.E.U16 R9, desc[UR18][R20.64] ;  /* 0x0000001214097981 */ /* 0x000362000c1e1500 */
[----:B------:R-:W-:-:S03]  /*05f0*/  LEA.HI.X.SX32 R19, R22, R4, 0x1, P1 ;  /* 0x0000000416137211 */ /* 0x000fc600008f0eff */
[----:B------:R3:W5:Y:S01]  /*0600*/  LDG.E.U16 R8, desc[UR18][R16.64] ;  /* 0x0000001210087981 */ /* 0x000762000c1e1500 */
[----:B0-----:R-:W-:-:S03]  /*0610*/  LEA R12, P0, R24, R5, 0x1 ;  /* 0x00000005180c7211 */ /* 0x001fc600078008ff */
[----:B------:R0:W5:Y:S01]  /*0620*/  LDG.E.U16 R10, desc[UR18][R14.64] ;  /* 0x000000120e0a7981 */ /* 0x000162000c1e1500 */
[C---:B-1----:R-:W-:Y:S01]  /*0630*/  IMAD R20, R7.reuse, 0x4, R28 ;  /* 0x0000000407147824 */ /* 0x042fe200078e021c */
[-C--:B------:R-:W-:Y:S02]  /*0640*/  LEA R22, P1, R26, R5.reuse, 0x1 ;  /* 0x000000051a167211 */ /* 0x080fe400078208ff */
[----:B------:R1:W5:Y:S01]  /*0650*/  LDG.E.U16 R11, desc[UR18][R18.64] ;  /* 0x00000012120b7981 */ /* 0x000362000c1e1500 */
[-C--:B------:R-:W-:Y:S01]  /*0660*/  LEA.HI.X.SX32 R13, R24, R4.reuse, 0x1, P0 ;  /* 0x00000004180d7211 */ /* 0x080fe200000f0eff */
[C---:B------:R-:W-:Y:S01]  /*0670*/  IMAD R24, R7.reuse, 0x4, R20 ;  /* 0x0000000407187824 */ /* 0x040fe200078e0214 */
[-C--:B---3--:R-:W-:Y:S02]  /*0680*/  LEA R16, P0, R28, R5.reuse, 0x1 ;  /* 0x000000051c107211 */ /* 0x088fe400078008ff */
[-C--:B------:R-:W-:Y:S01]  /*0690*/  LEA.HI.X.SX32 R23, R26, R4.reuse, 0x1, P1 ;  /* 0x000000041a177211 */ /* 0x080fe200008f0eff */
[C---:B------:R-:W-:Y:S01]  /*06a0*/  IMAD R26, R7.reuse, 0x4, R24 ;  /* 0x00000004071a7824 */ /* 0x040fe200078e0218 */
[----:B------:R-:W-:Y:S01]  /*06b0*/  LEA.HI.X.SX32 R17, R28, R4, 0x1, P0 ;  /* 0x000000041c117211 */ /* 0x000fe200000f0eff */
[----:B------:R-:W5:Y:S01]  /*06c0*/  LDG.E.U16 R12, desc[UR18][R12.64] ;  /* 0x000000120c0c7981 */ /* 0x000f62000c1e1500 */
[----:B0-----:R-:W-:Y:S01]  /*06d0*/  LEA R14, P0, R20, R5, 0x1 ;  /* 0x00000005140e7211 */ /* 0x001fe200078008ff */
[----:B------:R-:W-:-:S02]  /*06e0*/  IMAD R28, R7, 0x4, R26 ;  /* 0x00000004071c7824 */ /* 0x000fc400078e021a */
[----:B------:R0:W5:Y:S01]  /*06f0*/  LDG.E.U16 R27, desc[UR18][R22.64] ;  /* 0x00000012161b7981 */ /* 0x000162000c1e1500 */
[-C--:B------:R-:W-:Y:S02]  /*0700*/  LEA.HI.X.SX32 R15, R20, R4.reuse, 0x1, P0 ;  /* 0x00000004140f7211 */ /* 0x080fe400000f0eff */
[-C--:B-1----:R-:W-:Y:S01]  /*0710*/  LEA R18, P0, R24, R5.reuse, 0x1 ;  /* 0x0000000518127211 */ /* 0x082fe200078008ff */
[----:B------:R1:W5:Y:S01]  /*0720*/  LDG.E.U16 R29, desc[UR18][R16.64] ;  /* 0x00000012101d7981 */ /* 0x000362000c1e1500 */
[----:B------:R-:W-:Y:S02]  /*0730*/  LEA R20, P1, R26, R5, 0x1 ;  /* 0x000000051a147211 */ /* 0x000fe400078208ff */
[-C--:B------:R-:W-:Y:S01]  /*0740*/  LEA.HI.X.SX32 R19, R24, R4.reuse, 0x1, P0 ;  /* 0x0000000418137211 */ /* 0x080fe200000f0eff */
[----:B------:R3:W5:Y:S01]  /*0750*/  LDG.E.U16 R13, desc[UR18][R14.64] ;  /* 0x000000120e0d7981 */ /* 0x000762000c1e1500 */
[----:B0-----:R-:W-:Y:S01]  /*0760*/  IMAD R22, R7, 0x4, R28 ;  /* 0x0000000407167824 */ /* 0x001fe200078e021c */
[----:B------:R-:W-:-:S02]  /*0770*/  LEA.HI.X.SX32 R21, R26, R4, 0x1, P1 ;  /* 0x000000041a157211 */ /* 0x000fc400008f0eff */
[----:B------:R0:W5:Y:S01]  /*0780*/  LDG.E.U16 R31, desc[UR18][R18.64] ;  /* 0x00000012121f7981 */ /* 0x000162000c1e1500 */
[CC--:B------:R-:W-:Y:S01]  /*0790*/  LEA R24, P0, R28.reuse, R5.reuse, 0x1 ;  /* 0x000000051c187211 */ /* 0x0c0fe200078008ff */
[C---:B------:R-:W-:Y:S02]  /*07a0*/  IMAD R26, R7.reuse, 0x4, R22 ;  /* 0x00000004071a7824 */ /* 0x040fe400078e0216 */
[----:B------:R4:W5:Y:S01]  /*07b0*/  LDG.E.U16 R32, desc[UR18][R20.64] ;  /* 0x0000001214207981 */ /* 0x000962000c1e1500 */
[----:B------:R-:W-:Y:S01]  /*07c0*/  LEA.HI.X.SX32 R25, R28, R4, 0x1, P0 ;  /* 0x000000041c197211 */ /* 0x000fe200000f0eff */
[----:B------:R-:W-:Y:S01]  /*07d0*/  IMAD R28, R7, 0x4, R26 ;  /* 0x00000004071c7824 */ /* 0x000fe200078e021a */
[----:B-1----:R-:W-:-:S03]  /*07e0*/  LEA R16, P0, R22, R5, 0x1 ;  /* 0x0000000516107211 */ /* 0x002fc600078008ff */
[----:B------:R1:W5:Y:S01]  /*07f0*/  LDG.E.U16 R33, desc[UR18][R24.64] ;  /* 0x0000001218217981 */ /* 0x000362000c1e1500 */
[----:B------:R-:W-:Y:S02]  /*0800*/  LEA.HI.X.SX32 R17, R22, R4, 0x1, P0 ;  /* 0x0000000416117211 */ /* 0x000fe400000f0eff */
[CC--:B---3--:R-:W-:Y:S02]  /*0810*/  LEA R14, P0, R26.reuse, R5.reuse, 0x1 ;  /* 0x000000051a0e7211 */ /* 0x0c8fe400078008ff */
[C---:B------:R-:W-:Y:S01]  /*0820*/  LEA R30, R7.reuse, R28, 0x2 ;  /* 0x0000001c071e7211 */ /* 0x040fe200078e10ff */
[----:B------:R3:W5:Y:S01]  /*0830*/  LDG.E.U16 R34, desc[UR18][R16.64] ;  /* 0x0000001210227981 */ /* 0x000762000c1e1500 */
[-C--:B------:R-:W-:Y:S02]  /*0840*/  LEA.HI.X.SX32 R15, R26, R4.reuse, 0x1, P0 ;  /* 0x000000041a0f7211 */ /* 0x080fe400000f0eff */
[-C--:B0-----:R-:W-:Y:S01]  /*0850*/  LEA R18, P0, R30, R5.reuse, 0x1 ;  /* 0x000000051e127211 */ /* 0x081fe200078008ff */
[----:B------:R-:W-:Y:S01]  /*0860*/  IMAD R26, R7, 0x4, R30 ;  /* 0x00000004071a7824 */ /* 0x000fe200078e021e */
[----:B------:R-:W-:Y:S01]  /*0870*/  LEA R22, P1, R28, R5, 0x1 ;  /* 0x000000051c167211 */ /* 0x000fe200078208ff */
[----:B------:R-:W5:Y:S01]  /*0880*/  LDG.E.U16 R35, desc[UR18][R14.64] ;  /* 0x000000120e237981 */ /* 0x000f62000c1e1500 */
[----:B------:R-:W-:-:S02]  /*0890*/  LEA.HI.X.SX32 R19, R30, R4, 0x1, P0 ;  /* 0x000000041e137211 */ /* 0x000fc400000f0eff */
[-C--:B------:R-:W-:Y:S01]  /*08a0*/  LEA.HI.X.SX32 R23, R28, R4.reuse, 0x1, P1 ;  /* 0x000000041c177211 */ /* 0x080fe200008f0eff */
[C---:B------:R-:W-:Y:S01]  /*08b0*/  IMAD R28, R7.reuse, 0x4, R26 ;  /* 0x00000004071c7824 */ /* 0x040fe200078e021a */
[CC--:B----4-:R-:W-:Y:S01]  /*08c0*/  LEA R20, P0, R26.reuse, R5.reuse, 0x1 ;  /* 0x000000051a147211 */ /* 0x0d0fe200078008ff */
[----:B------:R-:W5:Y:S03]  /*08d0*/  LDG.E.U16 R37, desc[UR18][R18.64] ;  /* 0x0000001212257981 */ /* 0x000f66000c1e1500 */
[-C--:B------:R-:W-:Y:S01]  /*08e0*/  LEA.HI.X.SX32 R21, R26, R4.reuse, 0x1, P0 ;  /* 0x000000041a157211 */ /* 0x080fe200000f0eff */
[C---:B------:R-:W-:Y:S01]  /*08f0*/  IMAD R26, R7.reuse, 0x4, R28 ;  /* 0x00000004071a7824 */ /* 0x040fe200078e021c */
[----:B------:R0:W5:Y:S03]  /*0900*/  LDG.E.U16 R36, desc[UR18][R22.64] ;  /* 0x0000001216247981 */ /* 0x000166000c1e1500 */
[C---:B------:R-:W-:Y:S01]  /*0910*/  IMAD R30, R7.reuse, 0x4, R26 ;  /* 0x00000004071e7824 */ /* 0x040fe200078e021a */
[-C--:B-1----:R-:W-:Y:S01]  /*0920*/  LEA R24, P1, R26, R5.reuse, 0x1 ;  /* 0x000000051a187211 */ /* 0x082fe200078208ff */
[----:B------:R1:W5:Y:S01]  /*0930*/  LDG.E.U16 R39, desc[UR18][R20.64] ;  /* 0x0000001214277981 */ /* 0x000362000c1e1500 */
[----:B---3--:R-:W-:Y:S01]  /*0940*/  LEA R16, P0, R28, R5, 0x1 ;  /* 0x000000051c107211 */ /* 0x008fe200078008ff */
[----:B0-----:R-:W-:Y:S01]  /*0950*/  IMAD R22, R7, 0x4, R30 ;  /* 0x0000000407167824 */ /* 0x001fe200078e021e */
[----:B------:R-:W-:-:S02]  /*0960*/  LEA.HI.X.SX32 R25, R26, R4, 0x1, P1 ;  /* 0x000000041a197211 */ /* 0x000fc400008f0eff */
[-C--:B------:R-:W-:Y:S01]  /*0970*/  LEA.HI.X.SX32 R17, R28, R4.reuse, 0x1, P0 ;  /* 0x000000041c117211 */ /* 0x080fe200000f0eff */
[C---:B------:R-:W-:Y:S01]  /*0980*/  IMAD R26, R7.reuse, 0x4, R22 ;  /* 0x00000004071a7824 */ /* 0x040fe200078e0216 */
[CC--:B------:R-:W-:Y:S01]  /*0990*/  LEA R14, P0, R30.reuse, R5.reuse, 0x1 ;  /* 0x000000051e0e7211 */ /* 0x0c0fe200078008ff */
[----:B------:R0:W5:Y:S02]  /*09a0*/  LDG.E.U16 R41, desc[UR18][R24.64] ;  /* 0x0000001218297981 */ /* 0x000164000c1e1500 */
[C---:B------:R-:W-:Y:S01]  /*09b0*/  IMAD R28, R7.reuse, 0x4, R26 ;  /* 0x00000004071c7824 */ /* 0x040fe200078e021a */
[----:B------:R-:W-:Y:S01]  /*09c0*/  LEA.HI.X.SX32 R15, R30, R4, 0x1, P0 ;  /* 0x000000041e0f7211 */ /* 0x000fe200000f0eff */
[----:B------:R3:W5:Y:S01]  /*09d0*/  LDG.E.U16 R40, desc[UR18][R16.64] ;  /* 0x0000001210287981 */ /* 0x000762000c1e1500 */
[C---:B------:R-:W-:Y:S02]  /*09e0*/  LEA R18, P0, R22.reuse, R5, 0x1 ;  /* 0x0000000516127211 */ /* 0x040fe400078008ff */
[----:B------:R-:W-:Y:S01]  /*09f0*/  LEA R30, R7, R28, 0x2 ;  /* 0x0000001c071e7211 */ /* 0x000fe200078e10ff */
[----:B------:R4:W5:Y:S01]  /*0a00*/  LDG.E.U16 R42, desc[UR18][R14.64] ;  /* 0x000000120e2a7981 */ /* 0x000962000c1e1500 */
[----:B------:R-:W-:-:S02]  /*0a10*/  LEA.HI.X.SX32 R19, R22, R4, 0x1, P0 ;  /* 0x0000000416137211 */ /* 0x000fc400000f0eff */
[-C--:B-1----:R-:W-:Y:S01]  /*0a20*/  LEA R20, P0, R26, R5.reuse, 0x1 ;  /* 0x000000051a147211 */ /* 0x082fe200078008ff */
[C---:B0-----:R-:W-:Y:S01]  /*0a30*/  IMAD R24, R7.reuse, 0x4, R30 ;  /* 0x0000000407187824 */ /* 0x041fe200078e021e */
[-C--:B------:R-:W-:Y:S01]  /*0a40*/  LEA R22, P1, R28, R5.reuse, 0x1 ;  /* 0x000000051c167211 */ /* 0x080fe200078208ff */
        /* <DEDUP_REMOVED lines=8> */
[----:B----4-:R-:W-:Y:S01]  /*0ad0*/  LEA R14, P0, R24, R5, 0x1 ;  /* 0x00000005180e7211 */ /* 0x010fe200078008ff */
[----:B------:R-:W-:-:S02]  /*0ae0*/  IMAD R30, R7, 0x4, R28 ;  /* 0x00000004071e7824 */ /* 0x000fc400078e021c */
[----:B------:R1:W5:Y:S01]  /*0af0*/  LDG.E.U16 R45, desc[UR18][R22.64] ;  /* 0x00000012162d7981 */ /* 0x000362000c1e1500 */
[-C--:B------:R-:W-:Y:S02]  /*0b00*/  LEA.HI.X.SX32 R15, R24, R4.reuse, 0x1, P0 ;  /* 0x00000004180f7211 */ /* 0x080fe400000f0eff */
[-C--:B0-----:R-:W-:Y:S01]  /*0b10*/  LEA R18, P0, R26, R5.reuse, 0x1 ;  /* 0x000000051a127211 */ /* 0x081fe200078008ff */
[----:B------:R0:W5:Y:S01]  /*0b20*/  LDG.E.U16 R46, desc[UR18][R16.64] ;  /* 0x00000012102e7981 */ /* 0x000162000c1e1500 */
[-C--:B------:R-:W-:Y:S02]  /*0b30*/  LEA R24, P1, R28, R5.reuse, 0x1 ;  /* 0x000000051c187211 */ /* 0x080fe400078208ff */
[----:B------:R-:W-:Y:S01]  /*0b40*/  LEA.HI.X.SX32 R19, R26, R4, 0x1, P0 ;  /* 0x000000041a137211 */ /* 0x000fe200000f0eff */
[----:B------:R3:W5:Y:S01]  /*0b50*/  LDG.E.U16 R47, desc[UR18][R14.64] ;  /* 0x000000120e2f7981 */ /* 0x000762000c1e1500 */
[----:B-1----:R-:W-:Y:S01]  /*0b60*/  IMAD R22, R7, 0x4, R30 ;  /* 0x0000000407167824 */ /* 0x002fe200078e021e */
[----:B------:R-:W-:-:S02]  /*0b70*/  LEA R20, P0, R30, R5, 0x1 ;  /* 0x000000051e147211 */ /* 0x000fc400078008ff */
[----:B------:R1:W5:Y:S01]  /*0b80*/  LDG.E.U16 R48, desc[UR18][R18.64] ;  /* 0x0000001212307981 */ /* 0x000362000c1e1500 */
[C---:B------:R-:W-:Y:S01]  /*0b90*/  IMAD R26, R7.reuse, 0x4, R22 ;  /* 0x00000004071a7824 */ /* 0x040fe200078e0216 */
[-C--:B------:R-:W-:Y:S02]  /*0ba0*/  LEA.HI.X.SX32 R21, R30, R4.reuse, 0x1, P0 ;  /* 0x000000041e157211 */ /* 0x080fe400000f0eff */
[-C--:B------:R-:W-:Y:S01]  /*0bb0*/  LEA.HI.X.SX32 R25, R28, R4.reuse, 0x1, P1 ;  /* 0x000000041c197211 */ /* 0x080fe200008f0eff */
[----:B------:R-:W-:Y:S01]  /*0bc0*/  IMAD R28, R7, 0x4, R26 ;  /* 0x00000004071c7824 */ /* 0x000fe200078e021a */
[CC--:B0-----:R-:W-:Y:S01]  /*0bd0*/  LEA R16, P0, R22.reuse, R5.reuse, 0x1 ;  /* 0x0000000516107211 */ /* 0x0c1fe200078008ff */
[----:B------:R0:W5:Y:S03]  /*0be0*/  LDG.E.U16 R20, desc[UR18][R20.64] ;  /* 0x0000001214147981 */ /* 0x000166000c1e1500 */
[----:B------:R-:W-:Y:S01]  /*0bf0*/  LEA.HI.X.SX32 R17, R22, R4, 0x1, P0 ;  /* 0x0000000416117211 */ /* 0x000fe200000f0eff */
[----:B------:R0:W5:Y:S01]  /*0c00*/  LDG.E.U16 R24, desc[UR18][R24.64] ;  /* 0x0000001218187981 */ /* 0x000162000c1e1500 */
[----:B---3--:R-:W-:-:S02]  /*0c10*/  LEA R14, P0, R26, R5, 0x1 ;  /* 0x000000051a0e7211 */ /* 0x008fc400078008ff */
[----:B------:R-:W-:Y:S01]  /*0c20*/  LEA R7, R7, R28, 0x2 ;  /* 0x0000001c07077211 */ /* 0x000fe200078e10ff */
[----:B------:R0:W5:Y:S01]  /*0c30*/  LDG.E.U16 R16, desc[UR18][R16.64] ;  /* 0x0000001210107981 */ /* 0x000162000c1e1500 */
[-C--:B------:R-:W-:Y:S02]  /*0c40*/  LEA.HI.X.SX32 R15, R26, R4.reuse, 0x1, P0 ;  /* 0x000000041a0f7211 */ /* 0x080fe400000f0eff */
[CC--:B------:R-:W-:Y:S02]  /*0c50*/  LEA R22, P1, R28.reuse, R5.reuse, 0x1 ;  /* 0x000000051c167211 */ /* 0x0c0fe400078208ff */
[C---:B-1----:R-:W-:Y:S01]  /*0c60*/  LEA R18, P0, R7.reuse, R5, 0x1 ;  /* 0x0000000507127211 */ /* 0x042fe200078008ff */
[----:B------:R0:W5:Y:S01]  /*0c70*/  LDG.E.U16 R14, desc[UR18][R14.64] ;  /* 0x000000120e0e7981 */ /* 0x000162000c1e1500 */
[-C--:B------:R-:W-:Y:S02]  /*0c80*/  LEA.HI.X.SX32 R23, R28, R4.reuse, 0x1, P1 ;  /* 0x000000041c177211 */ /* 0x080fe400008f0eff */
[----:B------:R-:W-:-:S03]  /*0c90*/  LEA.HI.X.SX32 R19, R7, R4, 0x1, P0 ;  /* 0x0000000407137211 */ /* 0x000fc600000f0eff */
[----:B------:R0:W5:Y:S04]  /*0ca0*/  LDG.E.U16 R22, desc[UR18][R22.64] ;  /* 0x0000001216167981 */ /* 0x000168000c1e1500 */
[----:B------:R0:W5:Y:S01]  /*0cb0*/  LDG.E.U16 R18, desc[UR18][R18.64] ;  /* 0x0000001212127981 */ /* 0x000162000c1e1500 */
[----:B------:R-:W-:Y:S02]  /*0cc0*/  SHF.R.U32.HI R4, RZ, 0x5, R0 ;  /* 0x00000005ff047819 */ /* 0x000fe40000011600 */
[----:B--2---:R-:W-:Y:S02]  /*0cd0*/  R2UR UR11, R38 ;  /* 0x00000000260b72ca */ /* 0x004fe400000e0000 */
[----:B------:R-:W-:Y:S02]  /*0ce0*/  R2UR UR49, R4 ;  /* 0x00000000043172ca */ /* 0x000fe400000e0000 */
[----:B------:R-:W-:-:S02]  /*0cf0*/  LOP3.LUT R4, R0, 0xc0, RZ, 0xc0, !PT ;  /* 0x000000c000047812 */ /* 0x000fc400078ec0ff */
[----:B------:R-:W-:Y:S02]  /*0d00*/  LOP3.LUT R38, R0, 0xff, RZ, 0xc0, !PT ;  /* 0x000000ff00267812 */ /* 0x000fe400078ec0ff */
[----:B------:R-:W-:-:S03]  /*0d10*/  SHF.R.U32.HI R5, RZ, 0x2, R4 ;  /* 0x00000002ff057819 */ /* 0x000fc60000011604 */
[----:B------:R-:W-:-:S05]  /*0d20*/  IMAD.SHL.U32 R4, R38, 0x2, RZ ;  /* 0x0000000226047824 */ /* 0x000fca00078e00ff */
[----:B------:R-:W-:Y:S01]  /*0d30*/  LOP3.LUT R5, R4, R5, RZ, 0x3c, !PT ;  /* 0x0000000504057212 */ /* 0x000fe200078e3cff */
[----:B0-----:R-:W-:Y:S06]  /*0d40*/  BRA.U UP1, `(.L_x_5) ;  /* 0x0000000101187547 */ /* 0x001fec000b800000 */
[----:B------:R-:W-:Y:S01]  /*0d50*/  ELECT P0, URZ, PT ;  /* 0x0000000000ff782f */ /* 0x000fe20003800000 */
[----:B------:R-:W-:Y:S01]  /*0d60*/  IMAD.MOV.U32 R4, RZ, RZ, 0x1 ;  /* 0x00000001ff047424 */ /* 0x000fe200078e00ff */
[----:B------:R-:W-:Y:S01]  /*0d70*/  UMOV UR4, 0x40 ;  /* 0x0000004000047882 */ /* 0x000fe20000000000 */
[----:B------:R-:W-:Y:S01]  /*0d80*/  UVIRTCOUNT.DEALLOC.SMPOOL 0x80 ;  /* 0x000000800000784c */ /* 0x000fe20000000000 */
[----:B------:R-:W-:-:S09]  /*0d90*/  ULEA UR4, UR6, UR4, 0x18 ;  /* 0x0000000406047291 */ /* 0x000fd2000f8ec0ff */
[----:B------:R0:W-:Y:S03]  /*0da0*/  @P0 STS.U8 [UR4], R4 ;  /* 0x00000004ff000988 */ /* 0x0001e60008000004 */
.L_x_5:
[----:B------:R-:W1:Y:S01]  /*0db0*/  LDCU.64 UR68, c[0x0][0x3c0] ;  /* 0x00007800ff4477ac */ /* 0x000e620008000a00 */
[----:B-----5:R-:W-:Y:S01]  /*0dc0*/  STS.U16 [R5+UR10+0x400], R8 ;  /* 0x0004000805007988 */ /* 0x020fe2000800040a */
[C---:B0-----:R-:W-:Y:S01]  /*0dd0*/  LOP3.LUT R4, R0.reuse, 0x7f, RZ, 0xc0, !PT ;  /* 0x0000007f00047812 */ /* 0x041fe200078ec0ff */
[----:B------:R-:W0:Y:S02]  /*0de0*/  LDCU UR4, c[0x0][0x3c8] ;  /* 0x00007900ff0477ac */ /* 0x000e240008000800 */
[----:B------:R2:W-:Y:S01]  /*0df0*/  STS.U16 [R5+UR10+0x800], R9 ;  /* 0x0008000905007988 */ /* 0x0005e2000800040a */
[----:B------:R-:W-:Y:S01]  /*0e00*/  LOP3.LUT R7, R5, 0x40, RZ, 0x3c, !PT ;  /* 0x0000004005077812 */ /* 0x000fe200078e3cff */
[----:B------:R-:W-:Y:S02]  /*0e10*/  USHF.L.U32 UR48, UR49, 0x15, URZ ;  /* 0x0000001531307899 */ /* 0x000fe400080006ff */
[----:B------:R3:W-:Y:S01]  /*0e20*/  STS.U16 [R5+UR10], R6 ;  /* 0x0000000605007988 */ /* 0x0007e2000800040a */
[----:B------:R-:W-:Y:S01]  /*0e30*/  ULOP3.LUT UR8, UR49, 0x4, URZ, 0xc0, !UPT ;  /* 0x0000000431087892 */ /* 0x000fe2000f8ec0ff */
[----:B------:R-:W-:Y:S01]  /*0e40*/  LOP3.LUT P4, RZ, R0, 0xff, RZ, 0xc0, !PT ;  /* 0x000000ff00ff7812 */ /* 0x000fe2000788c0ff */
[----:B------:R-:W-:Y:S01]  /*0e50*/  ULOP3.LUT UR48, UR48, 0x600000, URZ, 0xc0, !UPT ;  /* 0x0060000030307892 */ /* 0x000fe2000f8ec0ff */
[----:B------:R-:W-:Y:S01]  /*0e60*/  STS.U16 [R5+UR10+0xc00], R27 ;  /* 0x000c001b05007988 */ /* 0x000fe2000800040a */
[----:B------:R-:W-:Y:S01]  /*0e70*/  UIADD3 UR12, UPT, UPT, UR73, 0x40, URZ ;  /* 0x00000040490c7890 */ /* 0x000fe2000fffe0ff */
[----:B--2---:R-:W2:Y:S01]  /*0e80*/  LDC.64 R8, c[0x0][0x388] ;  /* 0x0000e200ff087b82 */ /* 0x004ea20000000a00 */
[----:B------:R-:W-:Y:S01]  /*0e90*/  UIADD3 UR13, UPT, UPT, UR11, UR48, URZ ;  /* 0x000000300b0d7290 */ /* 0x000fe2000fffe0ff */
[----:B------:R4:W-:Y:S01]  /*0ea0*/  STS.U16 [R5+UR10+0x1000], R13 ;  /* 0x0010000d05007988 */ /* 0x0009e2000800040a */
[----:B-1----:R-:W-:Y:S01]  /*0eb0*/  UIMAD UR68, UR9, UR68, URZ ;  /* 0x00000044094472a4 */ /* 0x002fe2000f8e02ff */
[----:B---3--:R-:W-:Y:S01]  /*0ec0*/  SHF.R.U32.HI R6, RZ, 0x7, R0 ;  /* 0x00000007ff067819 */ /* 0x008fe20000011600 */
[----:B------:R-:W-:Y:S01]  /*0ed0*/  ULEA UR13, UR8, UR13, 0x4 ;  /* 0x0000000d080d7291 */ /* 0x000fe2000f8e20ff */
[----:B------:R-:W-:Y:S01]  /*0ee0*/  STS.U16 [R5+UR10+0x1400], R32 ;  /* 0x0014002005007988 */ /* 0x000fe2000800040a */
[----:B0-----:R-:W-:Y:S01]  /*0ef0*/  IMAD R4, R4, UR4, RZ ;  /* 0x0000000404047c24 */ /* 0x001fe2000f8e02ff */
[----:B------:R-:W-:Y:S01]  /*0f00*/  USHF.L.U32 UR6, UR68, 0x1, URZ ;  /* 0x0000000144067899 */ /* 0x000fe200080006ff */
[----:B------:R-:W-:Y:S01]  /*0f10*/  IMAD.U32 R15, RZ, RZ, UR69 ;  /* 0x00000045ff0f7e24 */ /* 0x000fe2000f8e00ff */
[----:B------:R-:W-:Y:S01]  /*0f20*/  STS.U16 [R5+UR10+0x1800], R34 ;  /* 0x0018002205007988 */ /* 0x000fe2000800040a */
[----:B------:R-:W-:Y:S01]  /*0f30*/  UIMAD.WIDE UR4, UR68, 0x2, URZ ;  /* 0x00000002440478a5 */ /* 0x000fe2000f8e02ff */
[----:B----4-:R-:W-:Y:S01]  /*0f40*/  IMAD.U32 R13, RZ, RZ, UR69 ;  /* 0x00000045ff0d7e24 */ /* 0x010fe2000f8e00ff */
[----:B------:R-:W-:Y:S01]  /*0f50*/  VOTEU.ALL UP2, P4 ;  /* 0x0000000000ff7886 */ /* 0x000fe20002040000 */
[----:B------:R-:W-:Y:S01]  /*0f60*/  STS.U16 [R5+UR10+0x1c00], R36 ;  /* 0x001c002405007988 */ /* 0x000fe2000800040a */
[----:B------:R-:W-:-:S03]  /*0f70*/  VOTEU.ALL UP0, P4 ;  /* 0x0000000000ff7886 */ /* 0x000fc60002000000 */
[----:B------:R-:W-:Y:S01]  /*0f80*/  STS.U16 [R5+UR10+0x2000], R39 ;  /* 0x0020002705007988 */ /* 0x000fe2000800040a */
[----:B------:R-:W-:-:S03]  /*0f90*/  UMOV UR4, 0x1 ;  /* 0x0000000100047882 */ /* 0x000fc60000000000 */
[----:B------:R-:W-:Y:S04]  /*0fa0*/  STS.U16 [R5+UR10+0x2400], R41 ;  /* 0x0024002905007988 */ /* 0x000fe8000800040a */
[----:B------:R-:W-:Y:S04]  /*0fb0*/  STS.U16 [R5+UR10+0x2800], R43 ;  /* 0x0028002b05007988 */ /* 0x000fe8000800040a */
[----:B------:R-:W-:Y:S04]  /*0fc0*/  STS.U16 [R5+UR10+0x2c00], R45 ;  /* 0x002c002d05007988 */ /* 0x000fe8000800040a */
[----:B------:R-:W-:Y:S04]  /*0fd0*/  STS.U16 [R5+UR10+0x3000], R47 ;  /* 0x0030002f05007988 */ /* 0x000fe8000800040a */
[----:B------:R-:W-:Y:S04]  /*0fe0*/  STS.U16 [R5+UR10+0x3400], R24 ;  /* 0x0034001805007988 */ /* 0x000fe8000800040a */
[----:B------:R-:W-:Y:S04]  /*0ff0*/  STS.U16 [R5+UR10+0x3800], R16 ;  /* 0x0038001005007988 */ /* 0x000fe8000800040a */
[----:B------:R0:W-:Y:S04]  /*1000*/  STS.U16 [R5+UR10+0x3c00], R22 ;  /* 0x003c001605007988 */ /* 0x0001e8000800040a */
[----:B------:R-:W-:Y:S04]  /*1010*/  STS.U16 [R7+UR10+0x200], R10 ;  /* 0x0002000a07007988 */ /* 0x000fe8000800040a */
[----:B------:R1:W-:Y:S01]  /*1020*/  STS.U16 [R7+UR10+0x600], R11 ;  /* 0x0006000b07007988 */ /* 0x0003e2000800040a */
[----:B0-----:R-:W-:-:S03]  /*1030*/  IMAD.SHL.U32 R5, R4, 0x2, RZ ;  /* 0x0000000204057824 */ /* 0x001fc600078e00ff */
[----:B------:R0:W-:Y:S01]  /*1040*/  STS.U16 [R7+UR10+0xa00], R12 ;  /* 0x000a000c07007988 */ /* 0x0001e2000800040a */
[----:B------:R-:W-:Y:S01]  /*1050*/  IMAD.HI R4, R4, 0x2, RZ ;  /* 0x0000000204047827 */ /* 0x000fe200078e02ff */
[----:B--2---:R-:W-:Y:S02]  /*1060*/  IADD3 R69, P0, P1, R5, UR6, R8 ;  /* 0x0000000605457c10 */ /* 0x004fe4000f91e008 */
[----:B------:R-:W-:Y:S01]  /*1070*/  STS.U16 [R7+UR10+0xe00], R29 ;  /* 0x000e001d07007988 */ /* 0x000fe2000800040a */
[----:B------:R-:W-:Y:S01]  /*1080*/  SGXT.U32 R5, R6, 0x1 ;  /* 0x000000010605781a */ /* 0x000fe20000000000 */
[----:B-1----:R-:W-:Y:S01]  /*1090*/  IMAD.U32 R11, RZ, RZ, UR69 ;  /* 0x00000045ff0b7e24 */ /* 0x002fe2000f8e00ff */
[----:B------:R-:W-:Y:S01]  /*10a0*/  IADD3.X R9, PT, PT, R4, UR5, R9, P0, P1 ;  /* 0x0000000504097c10 */ /* 0x000fe200087e2409 */
[----:B------:R-:W-:Y:S01]  /*10b0*/  STS.U16 [R7+UR10+0x1200], R31 ;  /* 0x0012001f07007988 */ /* 0x000fe2000800040a */
[----:B------:R-:W-:Y:S01]  /*10c0*/  IMAD.U32 R4, RZ, RZ, UR69 ;  /* 0x00000045ff047e24 */ /* 0x000fe2000f8e00ff */
[----:B------:R-:W-:-:S04]  /*10d0*/  @!UP2 UIADD3 UR6, UPT, UPT, -UR4, 0x100000, URZ ;  /* 0x001000000406a890 */ /* 0x000fc8000fffe1ff */
[----:B------:R-:W-:Y:S02]  /*10e0*/  @!UP2 USHF.L.U32 UR7, UR6, 0xb, URZ ;  /* 0x0000000b0607a899 */ /* 0x000fe400080006ff */
[----:B------:R-:W-:Y:S01]  /*10f0*/  @!UP2 USHF.L.U32 UR6, UR6, 0x1, URZ ;  /* 0x000000010606a899 */ /* 0x000fe200080006ff */
[----:B------:R-:W-:Y:S01]  /*1100*/  IMAD R5, R5, UR69, RZ ;  /* 0x0000004505057c24 */ /* 0x000fe2000f8e02ff */
[----:B------:R-:W-:Y:S01]  /*1110*/  STS.U16 [R7+UR10+0x1600], R33 ;  /* 0x0016002107007988 */ /* 0x000fe2000800040a */
[----:B------:R-:W-:Y:S01]  /*1120*/  MOV R8, UR69 ;  /* 0x0000004500087c02 */ /* 0x000fe20008000f00 */
[----:B------:R-:W-:Y:S01]  /*1130*/  IMAD.U32 R10, RZ, RZ, UR69 ;  /* 0x00000045ff0a7e24 */ /* 0x000fe2000f8e00ff */
[----:B0-----:R-:W-:Y:S01]  /*1140*/  PRMT R12, RZ, 0x7610, R12 ;  /* 0x00007610ff0c7816 */ /* 0x001fe2000000000c */
[----:B------:R-:W-:Y:S01]  /*1150*/  STS.U16 [R7+UR10+0x1a00], R35 ;  /* 0x001a002307007988 */ /* 0x000fe2000800040a */
[----:B------:R-:W-:Y:S01]  /*1160*/  IMAD R4, R4, 0x2, R5 ;  /* 0x0000000204047824 */ /* 0x000fe200078e0205 */
[----:B------:R-:W-:-:S02]  /*1170*/  LEA R82, P0, R5, R69, 0x1 ;  /* 0x0000004505527211 */ /* 0x000fc400078008ff */
[----:B------:R-:W-:Y:S01]  /*1180*/  STS.U16 [R7+UR10+0x1e00], R37 ;  /* 0x001e002507007988 */ /* 0x000fe2000800040a */
[----:B------:R-:W-:Y:S01]  /*1190*/  IMAD R6, R11, 0x2, R4 ;  /* 0x000000020b067824 */ /* 0x000fe200078e0204 */
[C---:B------:R-:W-:Y:S02]  /*11a0*/  LEA R80, P1, R4.reuse, R69, 0x1 ;  /* 0x0000004504507211 */ /* 0x040fe400078208ff */
[----:B------:R-:W-:Y:S01]  /*11b0*/  STS.U16 [R7+UR10+0x2200], R40 ;  /* 0x0022002807007988 */ /* 0x000fe2000800040a */
[-C--:B------:R-:W-:Y:S02]  /*11c0*/  LEA.HI.X.SX32 R83, R5, R9.reuse, 0x1, P0 ;  /* 0x0000000905537211 */ /* 0x080fe400000f0eff */
[----:B------:R-:W-:Y:S01]  /*11d0*/  LEA.HI.X.SX32 R81, R4, R9, 0x1, P1 ;  /* 0x0000000904517211 */ /* 0x000fe200008f0eff */
[----:B------:R-:W-:Y:S01]  /*11e0*/  STS.U16 [R7+UR10+0x2600], R42 ;  /* 0x0026002a07007988 */ /* 0x000fe2000800040a */
[----:B------:R-:W-:-:S03]  /*11f0*/  LEA R78, P0, R6, R69, 0x1 ;  /* 0x00000045064e7211 */ /* 0x000fc600078008ff */
[----:B------:R-:W-:Y:S01]  /*1200*/  STS.U16 [R7+UR10+0x2a00], R44 ;  /* 0x002a002c07007988 */ /* 0x000fe2000800040a */
[----:B------:R-:W-:-:S03]  /*1210*/  LEA.HI.X.SX32 R79, R6, R9, 0x1, P0 ;  /* 0x00000009064f7211 */ /* 0x000fc600000f0eff */
[----:B------:R-:W-:Y:S04]  /*1220*/  STS.U16 [R7+UR10+0x2e00], R46 ;  /* 0x002e002e07007988 */ /* 0x000fe8000800040a */
[----:B------:R-:W-:Y:S04]  /*1230*/  STS.U16 [R7+UR10+0x3200], R48 ;  /* 0x0032003007007988 */ /* 0x000fe8000800040a */
[----:B------:R-:W-:Y:S04]  /*1240*/  STS.U16 [R7+UR10+0x3600], R20 ;  /* 0x0036001407007988 */ /* 0x000fe8000800040a */
[----:B------:R-:W-:Y:S04]  /*1250*/  STS.U16 [R7+UR10+0x3a00], R14 ;  /* 0x003a000e07007988 */ /* 0x000fe8000800040a */
[----:B------:R0:W-:Y:S01]  /*1260*/  STS.U16 [R7+UR10+0x3e00], R18 ;  /* 0x003e001207007988 */ /* 0x0001e2000800040a */
[----:B------:R-:W-:Y:S01]  /*1270*/  STTM.16dp32bit_t0_t15.x32 tmem[UR13], RZ ;  /* 0x000000ff000079ed */ /* 0x000fe20008a8000d */
[----:B------:R-:W-:Y:S01]  /*1280*/  STTM.16dp32bit_t16_t31.x32 tmem[UR13+0x20], RZ ;  /* 0x000020ff000079ed */ /* 0x000fe20008aa000d */
[----:B------:R-:W1:Y:S02]  /*1290*/  FENCE.VIEW.ASYNC.T ;  /* 0x00000000000073c6 */ /* 0x000e640000000200 */
[----:B-1----:R-:W-:Y:S01]  /*12a0*/  BAR.SYNC.DEFER_BLOCKING 0x0 ;  /* 0x0000000000007b1d */ /* 0x002fe20000010000 */
[----:B0-----:R-:W-:-:S04]  /*12b0*/  IMAD R7, R13, 0x2, R6 ;  /* 0x000000020d077824 */ /* 0x001fc800078e0206 */
[----:B------:R-:W-:Y:S01]  /*12c0*/  IMAD R8, R8, 0x2, R7 ;  /* 0x0000000208087824 */ /* 0x000fe200078e0207 */
[----:B------:R-:W-:-:S03]  /*12d0*/  LEA R76, P1, R7, R69, 0x1 ;  /* 0x00000045074c7211 */ /* 0x000fc600078208ff */
[----:B------:R-:W-:Y:S01]  /*12e0*/  IMAD R5, R15, 0x2, R8 ;  /* 0x000000020f057824 */ /* 0x000fe200078e0208 */
[----:B------:R-:W-:Y:S02]  /*12f0*/  LEA.HI.X.SX32 R77, R7, R9, 0x1, P1 ;  /* 0x00000009074d7211 */ /* 0x000fe400008f0eff */
[-C--:B------:R-:W-:Y:S01]  /*1300*/  LEA R74, P0, R8, R69.reuse, 0x1 ;  /* 0x00000045084a7211 */ /* 0x080fe200078008ff */
[----:B------:R-:W-:Y:S01]  /*1310*/  IMAD R4, R10, 0x2, R5 ;  /* 0x000000020a047824 */ /* 0x000fe200078e0205 */
[----:B------:R-:W-:Y:S02]  /*1320*/  LEA R72, P1, R5, R69, 0x1 ;  /* 0x0000004505487211 */ /* 0x000fe400078208ff */
[----:B------:R-:W-:Y:S02]  /*1330*/  PRMT R7, RZ, 0x7610, R7 ;  /* 0x00007610ff077816 */ /* 0x000fe40000000007 */
[----:B------:R-:W-:Y:S02]  /*1340*/  LEA R6, R11, R4, 0x1 ;  /* 0x000000040b067211 */ /* 0x000fe400078e08ff */
[----:B------:R-:W-:Y:S01]  /*1350*/  LEA.HI.X.SX32 R73, R5, R9, 0x1, P1 ;  /* 0x0000000905497211 */ /* 0x000fe200008f0eff */
[----:B------:R-:W0:Y:S02]  /*1360*/  FENCE.VIEW.ASYNC.S ;  /* 0x00000000000073c6 */ /* 0x000e240000000000 */
[----:B0-----:R0:W1:Y:S01]  /*1370*/  @!UP0 SYNCS.EXCH.64 URZ, [UR10+0x7000], UR6 ;  /* 0x007000060aff85b2 */ /* 0x0010620008000100 */
[----:B------:R-:W-:Y:S01]  /*1380*/  ISETP.LT.AND P1, PT, RZ, UR12, PT ;  /* 0x0000000cff007c0c */ /* 0x000fe2000bf21270 */
[----:B-1----:R-:W-:Y:S01]  /*1390*/  BAR.SYNC.DEFER_BLOCKING 0x0 ;  /* 0x0000000000007b1d */ /* 0x002fe20000010000 */
[----:B------:R-:W-:-:S02]  /*13a0*/  LEA R68, P3, R6, R69, 0x1 ;  /* 0x0000004506447211 */ /* 0x000fc400078608ff */
[----:B------:R-:W-:Y:S02]  /*13b0*/  LEA R70, P2, R4, R69, 0x1 ;  /* 0x0000004504467211 */ /* 0x000fe400078408ff */
[-C--:B------:R-:W-:Y:S02]  /*13c0*/  LEA.HI.X.SX32 R69, R6, R9.reuse, 0x1, P3 ;  /* 0x0000000906457211 */ /* 0x080fe400018f0eff */
[----:B------:R-:W-:Y:S02]  /*13d0*/  PRMT R11, RZ, 0x7610, R11 ;  /* 0x00007610ff0b7816 */ /* 0x000fe4000000000b */
[-C--:B------:R-:W-:Y:S02]  /*13e0*/  LEA.HI.X.SX32 R75, R8, R9.reuse, 0x1, P0 ;  /* 0x00000009084b7211 */ /* 0x080fe400000f0eff */
[----:B------:R-:W-:Y:S02]  /*13f0*/  LEA.HI.X.SX32 R71, R4, R9, 0x1, P2 ;  /* 0x0000000904477211 */ /* 0x000fe400010f0eff */
[----:B------:R-:W-:-:S02]  /*1400*/  PRMT R6, RZ, 0x7610, R6 ;  /* 0x00007610ff067816 */ /* 0x000fc40000000006 */
[----:B------:R-:W-:Y:S02]  /*1410*/  PRMT R9, RZ, 0x7610, R9 ;  /* 0x00007610ff097816 */ /* 0x000fe40000000009 */
[----:B------:R-:W-:Y:S02]  /*1420*/  PRMT R13, RZ, 0x7610, R13 ;  /* 0x00007610ff0d7816 */ /* 0x000fe4000000000d */
[----:B------:R-:W-:Y:S02]  /*1430*/  PRMT R10, RZ, 0x7610, R10 ;  /* 0x00007610ff0a7816 */ /* 0x000fe4000000000a */
[----:B------:R-:W-:Y:S01]  /*1440*/  PRMT R14, RZ, 0x7610, R14 ;  /* 0x00007610ff0e7816 */ /* 0x000fe2000000000e */
[----:B------:R-:W2:Y:S04]  /*1450*/  @P1 LDG.E.U16 R7, desc[UR18][R82.64] ;  /* 0x0000001252071981 */ /* 0x000ea8000c1e1500 */
[----:B------:R-:W3:Y:S04]  /*1460*/  @P1 LDG.E.U16 R11, desc[UR18][R74.64] ;  /* 0x000000124a0b1981 */ /* 0x000ee8000c1e1500 */
[----:B------:R-:W4:Y:S04]  /*1470*/  @P1 LDG.E.U16 R6, desc[UR18][R80.64] ;  /* 0x0000001250061981 */ /* 0x000f28000c1e1500 */
[----:B------:R-:W4:Y:S04]  /*1480*/  @P1 LDG.E.U16 R12, desc[UR18][R72.64] ;  /* 0x00000012480c1981 */ /* 0x000f28000c1e1500 */
[----:B------:R-:W4:Y:S04]  /*1490*/  @P1 LDG.E.U16 R9, desc[UR18][R78.64] ;  /* 0x000000124e091981 */ /* 0x000f28000c1e1500 */
[----:B------:R-:W4:Y:S04]  /*14a0*/  @P1 LDG.E.U16 R13, desc[UR18][R70.64] ;  /* 0x00000012460d1981 */ /* 0x000f28000c1e1500 */
[----:B------:R-:W4:Y:S04]  /*14b0*/  @P1 LDG.E.U16 R10, desc[UR18][R76.64] ;  /* 0x000000124c0a1981 */ /* 0x000f28000c1e1500 */
[----:B------:R-:W4:Y:S01]  /*14c0*/  @P1 LDG.E.U16 R14, desc[UR18][R68.64] ;  /* 0x00000012440e1981 */ /* 0x000f22000c1e1500 */
[C---:B------:R-:W-:Y:S01]  /*14d0*/  LOP3.LUT R4, R0.reuse, 0x3f, RZ, 0xc0, !PT ;  /* 0x0000003f00047812 */ /* 0x040fe200078ec0ff */
[----:B------:R-:W-:Y:S01]  /*14e0*/  VOTEU.ALL UP0, P4 ;  /* 0x0000000000ff7886 */ /* 0x000fe20002000000 */
[----:B------:R-:W-:Y:S01]  /*14f0*/  SHF.R.S32.HI R5, RZ, 0x7, R0 ;  /* 0x00000007ff057819 */ /* 0x000fe20000011400 */
[----:B------:R-:W-:Y:S01]  /*1500*/  UIADD3 UR14, UPT, UPT, UR11, 0x100000, URZ ;  /* 0x001000000b0e7890 */ /* 0x000fe2000fffe0ff */
[----:B------:R-:W-:Y:S01]  /*1510*/  LOP3.LUT R8, R0, 0x40, RZ, 0xc0, !PT ;  /* 0x0000004000087812 */ /* 0x000fe200078ec0ff */
[----:B------:R-:W-:Y:S01]  /*1520*/  IMAD.SHL.U32 R4, R4, 0x2, RZ ;  /* 0x0000000204047824 */ /* 0x000fe200078e00ff */
[----:B------:R-:W-:Y:S01]  /*1530*/  SGXT R5, R5, 0x1 ;  /* 0x000000010505781a */ /* 0x000fe20000000200 */
[----:B------:R-:W-:-:S02]  /*1540*/  UIADD3 UR15, UPT, UPT, UR48, UR14, URZ ;  /* 0x0000000e300f7290 */ /* 0x000fc4000fffe0ff */
[----:B0-----:R-:W-:-:S04]  /*1550*/  @!UP2 UIADD3 UR6, UPT, UPT, -UR4, 0x100000, URZ ;  /* 0x001000000406a890 */ /* 0x001fc8000fffe1ff */
[----:B------:R-:W-:Y:S02]  /*1560*/  @!UP2 USHF.L.U32 UR7, UR6, 0xb, URZ ;  /* 0x0000000b0607a899 */ /* 0x000fe400080006ff */
[----:B------:R-:W-:Y:S01]  /*1570*/  @!UP2 USHF.L.U32 UR6, UR6, 0x1, URZ ;  /* 0x000000010606a899 */ /* 0x000fe200080006ff */
[----:B------:R-:W-:Y:S01]  /*1580*/  LOP3.LUT R5, R4, 0x90, R5, 0x78, !PT ;  /* 0x0000009004057812 */ /* 0x000fe200078e7805 */
[----:B------:R-:W-:Y:S02]  /*1590*/  ULEA UR15, UR8, UR15, 0x1 ;  /* 0x0000000f080f7291 */ /* 0x000fe4000f8e08ff */
[----:B------:R-:W-:-:S04]  /*15a0*/  @!UP2 UIADD3 UR4, UPT, UPT, -UR4, 0x100000, URZ ;  /* 0x001000000404a890 */ /* 0x000fc8000fffe1ff */
[----:B------:R-:W-:Y:S02]  /*15b0*/  @!UP2 USHF.L.U32 UR5, UR4, 0xb, URZ ;  /* 0x0000000b0405a899 */ /* 0x000fe400080006ff */
[----:B------:R-:W-:Y:S01]  /*15c0*/  @!UP2 USHF.L.U32 UR4, UR4, 0x1, URZ ;  /* 0x000000010404a899 */ /* 0x000fe200080006ff */
[----:B------:R-:W-:Y:S01]  /*15d0*/  ISETP.EQ.U32.AND P2, PT, RZ, UR49, P1 ;  /* 0x00000031ff007c0c */ /* 0x000fe20008f42070 */
[----:B------:R-:W-:-:S05]  /*15e0*/  IMAD R46, R8, 0x20, R5 ;  /* 0x00000020082e7824 */ /* 0x000fca00078e0205 */
[C---:B------:R-:W-:Y:S01]  /*15f0*/  LOP3.LUT R45, R46.reuse, 0x20, RZ, 0x3c, !PT ;  /* 0x000000202e2d7812 */ /* 0x040fe200078e3cff */
[----:B------:R0:W1:Y:S01]  /*1600*/  @!UP0 SYNCS.EXCH.64 URZ, [UR10+0x7008], UR6 ;  /* 0x007008060aff85b2 */ /* 0x0000620008000100 */
[C---:B------:R-:W-:Y:S01]  /*1610*/  LOP3.LUT R44, R46.reuse, 0x40, RZ, 0x3c, !PT ;  /* 0x000000402e2c7812 */ /* 0x040fe200078e3cff */
[----:B------:R-:W-:Y:S01]  /*1620*/  VOTEU.ALL UP0, P4 ;  /* 0x0000000000ff7886 */ /* 0x000fe20002000000 */
[----:B------:R-:W-:Y:S01]  /*1630*/  LOP3.LUT R43, R46, 0x60, RZ, 0x3c, !PT ;  /* 0x000000602e2b7812 */ /* 0x000fe200078e3cff */
[----:B0-----:R-:W-:Y:S02]  /*1640*/  UIADD3 UR7, UPT, UPT, UR10, 0x5000, URZ ;  /* 0x000050000a077890 */ /* 0x001fe4000fffe0ff */
[----:B--2---:R0:W-:Y:S04]  /*1650*/  STS.U16 [R46+UR10+0x4000], R7 ;  /* 0x004000072e007988 */ /* 0x0041e8000800040a */
[----:B---3--:R0:W-:Y:S04]  /*1660*/  STS.U16 [R46+UR10+0x4400], R11 ;  /* 0x0044000b2e007988 */ /* 0x0081e8000800040a */
[----:B----4-:R0:W-:Y:S04]  /*1670*/  STS.U16 [R45+UR10+0x4100], R6 ;  /* 0x004100062d007988 */ /* 0x0101e8000800040a */
[----:B------:R0:W-:Y:S04]  /*1680*/  STS.U16 [R45+UR10+0x4500], R12 ;  /* 0x0045000c2d007988 */ /* 0x0001e8000800040a */
[----:B------:R0:W-:Y:S04]  /*1690*/  STS.U16 [R44+UR10+0x4200], R9 ;  /* 0x004200092c007988 */ /* 0x0001e8000800040a */
[----:B------:R0:W-:Y:S04]  /*16a0*/  STS.U16 [R44+UR10+0x4600], R13 ;  /* 0x0046000d2c007988 */ /* 0x0001e8000800040a */
[----:B------:R0:W-:Y:S04]  /*16b0*/  STS.U16 [R43+UR10+0x4300], R10 ;  /* 0x0043000a2b007988 */ /* 0x0001e8000800040a */
[----:B------:R0:W-:Y:S01]  /*16c0*/  STS.U16 [R43+UR10+0x4700], R14 ;  /* 0x0047000e2b007988 */ /* 0x0001e2000800040a */
[----:B-1----:R1:W-:Y:S06]  /*16d0*/  MEMBAR.ALL.CTA ;  /* 0x0000000000007992 */ /* 0x0023ec0000008000 */
[----:B-1----:R-:W-:Y:S04]  /*16e0*/  FENCE.VIEW.ASYNC.S ;  /* 0x00000000000073c6 */ /* 0x002fe80000000000 */
[----:B------:R-:W1:Y:S02]  /*16f0*/  FENCE.VIEW.ASYNC.S ;  /* 0x00000000000073c6 */ /* 0x000e640000000000 */
[----:B-1----:R0:W1:Y:S02]  /*1700*/  @!UP0 SYNCS.EXCH.64 URZ, [UR10+0x5000], UR4 ;  /* 0x005000040aff85b2 */ /* 0x0020640008000100 */
[----:B-1----:R-:W-:Y:S06]  /*1710*/  BAR.SYNC.DEFER_BLOCKING 0x0 ;  /* 0x0000000000007b1d */ /* 0x002fec0000010000 */
[----:B0-----:R-:W-:Y:S05]  /*1720*/  @!P2 BRA `(.L_x_6) ;  /* 0x0000000000d8a947 */ /* 0x001fea0003800000 */
[----:B------:R-:W-:Y:S02]  /*1730*/  USHF.R.U32.HI UR20, URZ, 0x4, UR10 ;  /* 0x00000004ff147899 */ /* 0x000fe4000801160a */
[----:B------:R-:W-:Y:S02]  /*1740*/  UIADD3 UR5, UPT, UPT, UR10, 0x4000, URZ ;  /* 0x000040000a057890 */ /* 0x000fe4000fffe0ff */
[----:B------:R-:W-:Y:S02]  /*1750*/  USGXT.U32 UR20, UR20, 0xe ;  /* 0x0000000e1414789a */ /* 0x000fe40008000000 */
[----:B------:R-:W-:Y:S02]  /*1760*/  USHF.R.U32.HI UR5, URZ, 0x4, UR5 ;  /* 0x00000004ff057899 */ /* 0x000fe40008011605 */
[----:B------:R-:W-:Y:S02]  /*1770*/  UIADD3 UR32, UP0, UPT, UR20, 0x80, URZ ;  /* 0x0000008014207890 */ /* 0x000fe4000ff1e0ff */
[----:B------:R-:W-:Y:S01]  /*1780*/  USGXT.U32 UR16, UR5, 0xe ;  /* 0x0000000e0510789a */ /* 0x000fe20008000000 */
[----:B------:R-:W-:Y:S01]  /*1790*/  UMOV UR4, URZ ;  /* 0x000000ff00047c82 */ /* 0x000fe20008000000 */
[----:B------:R-:W-:Y:S01]  /*17a0*/  UMOV UR6, URZ ;  /* 0x000000ff00067c82 */ /* 0x000fe20008000000 */
[----:B------:R-:W-:-:S02]  /*17b0*/  UIADD3.X UR33, UPT, UPT, UR4, 0x40004040, URZ, UP0, !UPT ;  /* 0x4000404004217890 */ /* 0x000fc400087fe4ff */
[----:B------:R-:W-:Y:S01]  /*17c0*/  UIADD3 UR40, UP0, UPT, UR16, 0x2, URZ ;  /* 0x0000000210287890 */ /* 0x000fe2000ff1e0ff */
[----:B------:R-:W-:Y:S01]  /*17d0*/  UMOV UR4, UR7 ;  /* 0x0000000700047c82 */ /* 0x000fe20008000000 */
[----:B------:R-:W-:Y:S02]  /*17e0*/  UMOV UR5, URZ ;  /* 0x000000ff00057c82 */ /* 0x000fe40008000000 */
[----:B------:R-:W-:Y:S01]  /*17f0*/  UIADD3.X UR41, UPT, UPT, UR6, 0x40004040, URZ, UP0, !UPT ;  /* 0x4000404006297890 */ /* 0x000fe200087fe4ff */
[----:B------:R-:W-:Y:S01]  /*1800*/  UMOV UR66, UR4 ;  /* 0x0000000400427c82 */ /* 0x000fe20008000000 */
[----:B------:R-:W-:Y:S02]  /*1810*/  UIADD3.64 UR4, UPT, UPT, UR32, 0x80, URZ ;  /* 0x0000008020047897 */ /* 0x000fe4000fffe0ff */
[----:B------:R-:W-:Y:S02]  /*1820*/  UIADD3.64 UR54, UPT, UPT, UR40, 0x2, URZ ;  /* 0x0000000228367897 */ /* 0x000fe4000fffe0ff */
[----:B------:R-:W-:-:S02]  /*1830*/  UIADD3.64 UR42, UPT, UPT, UR32, 0x100, URZ ;  /* 0x00000100202a7897 */ /* 0x000fc4000fffe0ff */
[----:B------:R-:W-:Y:S02]  /*1840*/  UIADD3.64 UR56, UPT, UPT, UR40, 0x4, URZ ;  /* 0x0000000428387897 */ /* 0x000fe4000fffe0ff */
[----:B------:R-:W-:Y:S02]  /*1850*/  UIADD3.64 UR44, UPT, UPT, UR32, 0x180, URZ ;  /* 0x00000180202c7897 */ /* 0x000fe4000fffe0ff */
[----:B------:R-:W-:Y:S02]  /*1860*/  UIADD3.64 UR58, UPT, UPT, UR40, 0x7e, URZ ;  /* 0x0000007e283a7897 */ /* 0x000fe4000fffe0ff */
[----:B------:R-:W-:Y:S02]  /*1870*/  UIADD3.64 UR46, UPT, UPT, UR32, 0x200, URZ ;  /* 0x00000200202e7897 */ /* 0x000fe4000fffe0ff */
[----:B------:R-:W-:Y:S02]  /*1880*/  UIADD3.64 UR60, UPT, UPT, UR40, 0x80, URZ ;  /* 0x00000080283c7897 */ /* 0x000fe4000fffe0ff */
[----:B------:R-:W-:-:S02]  /*1890*/  UIADD3.64 UR50, UPT, UPT, UR32, 0x280, URZ ;  /* 0x0000028020327897 */ /* 0x000fc4000fffe0ff */
[----:B------:R-:W-:Y:S01]  /*18a0*/  UIADD3.64 UR62, UPT, UPT, UR40, 0x82, URZ ;  /* 0x00000082283e7897 */ /* 0x000fe2000fffe0ff */
[----:B------:R-:W-:Y:S01]  /*18b0*/  UMOV UR36, 0x0 ;  /* 0x0000000000247882 */ /* 0x000fe20000000000 */
[----:B------:R-:W-:Y:S01]  /*18c0*/  UMOV UR37, 0x4048490 ;  /* 0x0404849000257882 */ /* 0x000fe20000000000 */
[----:B------:R-:W-:Y:S01]  /*18d0*/  UIADD3.64 UR52, UPT, UPT, UR32, 0x300, URZ ;  /* 0x0000030020347897 */ /* 0x000fe2000fffe0ff */
[----:B------:R-:W-:Y:S01]  /*18e0*/  UMOV UR21, 0x40004040 ;  /* 0x4000404000157882 */ /* 0x000fe20000000000 */
[----:B------:R-:W-:Y:S01]  /*18f0*/  UIADD3.64 UR64, UPT, UPT, UR40, 0x84, URZ ;  /* 0x0000008428407897 */ /* 0x000fe2000fffe0ff */
[----:B------:R-:W-:Y:S01]  /*1900*/  UMOV UR17, 0x40004040 ;  /* 0x4000404000117882 */ /* 0x000fe20000000000 */
[----:B------:R-:W-:Y:S01]  /*1910*/  UMOV UR34, 0x0 ;  /* 0x0000000000227882 */ /* 0x000fe20000000000 */
[----:B------:R-:W-:Y:S01]  /*1920*/  UMOV UR35, 0x4048490 ;  /* 0x0404849000237882 */ /* 0x000fe20000000000 */
[----:B------:R-:W-:Y:S01]  /*1930*/  UMOV UR30, 0x0 ;  /* 0x00000000001e7882 */ /* 0x000fe20000000000 */
[----:B------:R-:W-:Y:S01]  /*1940*/  UMOV UR31, 0x4048490 ;  /* 0x04048490001f7882 */ /* 0x000fe20000000000 */
[----:B------:R0:W-:Y:S01]  /*1950*/  UTCHMMA gdesc[UR20], gdesc[UR16], tmem[UR14], tmem[UR36], idesc[UR37], !UPT ;  /* 0x00ff2410140075ea */ /* 0x0001e2000f80000e */
[----:B------:R-:W-:Y:S01]  /*1960*/  UMOV UR28, 0x0 ;  /* 0x00000000001c7882 */ /* 0x000fe20000000000 */
[----:B------:R-:W-:Y:S01]  /*1970*/  UMOV UR29, 0x4048490 ;  /* 0x04048490001d7882 */ /* 0x000fe20000000000 */
[----:B------:R0:W-:Y:S01]  /*1980*/  UTCHMMA gdesc[UR32], gdesc[UR40], tmem[UR14], tmem[UR34], idesc[UR35], UPT ;  /* 0x00ff2228200075ea */ /* 0x0001e2000b80000e */
        /* <DEDUP_REMOVED lines=12> */
[----:B------:R0:W-:Y:S01]  /*1a50*/  UTCHMMA gdesc[UR50], gdesc[UR62], tmem[UR14], tmem[UR22], idesc[UR23], UPT ;  /* 0x00ff163e320075ea */ /* 0x0001e2000b80000e */
[----:B------:R0:W-:Y:S01]  /*1a60*/  UTCHMMA gdesc[UR52], gdesc[UR64], tmem[UR14], tmem[UR38], idesc[UR39], UPT ;  /* 0x00ff2640340075ea */ /* 0x0001e2000b80000e */
[----:B------:R0:W-:Y:S01]  /*1a70*/  UTCBAR [UR66], URZ ;  /* 0x000000ff420073e9 */ /* 0x0001e200080000ff */
[----:B------:R-:W-:Y:S01]  /*1a80*/  NOP ;  /* 0x0000000000007918 */ /* 0x000fe20000000000 */
.L_x_6:
[----:B------:R-:W-:Y:S05]  /*1a90*/  @!P1 BRA `(.L_x_7) ;  /* 0x0000000000089947 */ /* 0x000fea0003800000 */
[----:B------:R-:W1:Y:S02]  /*1aa0*/  SYNCS.PHASECHK.TRANS64.TRYWAIT P0, [UR10+0x5000], RZ ;  /* 0x005000ffff0075a7 */ /* 0x000e64000800110a */
[----:B-1----:R-:W-:Y:S05]  /*1ab0*/  @!P0 BRA `(.L_x_8) ;  /* 0x0000003800548947 */ /* 0x002fea0003800000 */
.L_x_7:
[----:B------:R-:W-:Y:S01]  /*1ac0*/  BAR.SYNC.DEFER_BLOCKING 0x0 ;  /* 0x0000000000007b1d */ /* 0x000fe20000010000 */
[C---:B------:R-:W-:Y:S02]  /*1ad0*/  LOP3.LUT R48, R0.reuse, 0x80, RZ, 0xc0, !PT ;  /* 0x0000008000307812 */ /* 0x040fe400078ec0ff */
[C---:B------:R-:W-:Y:S02]  /*1ae0*/  LOP3.LUT R37, R0.reuse, 0xf, RZ, 0xc0, !PT ;  /* 0x0000000f00257812 */ /* 0x040fe400078ec0ff */
[C---:B------:R-:W-:Y:S01]  /*1af0*/  LOP3.LUT R49, R0.reuse, 0x10, RZ, 0xc0, !PT ;  /* 0x0000001000317812 */ /* 0x040fe200078ec0ff */
[----:B0-----:R-:W0:Y:S01]  /*1b00*/  LDCU UR4, c[0x0][0x3a8] ;  /* 0x00007500ff0477ac */ /* 0x001e220008000800 */
[----:B------:R-:W-:Y:S01]  /*1b10*/  LOP3.LUT R36, R0, 0x60, RZ, 0xc0, !PT ;  /* 0x0000006000247812 */ /* 0x000fe200078ec0ff */
[----:B------:R-:W-:Y:S01]  /*1b20*/  LDTM.16dp32bit_t0_t15.x4 R4, tmem[UR15] ;  /* 0x0000000f000479ee */ /* 0x000fe20008900000 */
[----:B------:R-:W0:Y:S01]  /*1b30*/  LDTM.16dp32bit_t16_t31.x4 R4, tmem[UR15+0x4] ;  /* 0x0000040f000479ee */ /* 0x000e220008920000 */
[----:B------:R-:W-:Y:S01]  /*1b40*/  SHF.R.U32.HI R10, RZ, 0x4, R48 ;  /* 0x00000004ff0a7819 */ /* 0x000fe20000011630 */
[----:B------:R-:W1:Y:S01]  /*1b50*/  LDCU.64 UR20, c[0x0][0x3d0] ;  /* 0x00007a00ff1477ac */ /* 0x000e620008000a00 */
[----:B------:R-:W-:Y:S01]  /*1b60*/  LEA.HI R42, R36, R37, RZ, 0x1f ;  /* 0x00000025242a7211 */ /* 0x000fe200078ff8ff */
[----:B------:R-:W2:Y:S01]  /*1b70*/  LDC.64 R52, c[0x0][0x390] ;  /* 0x0000e400ff347b82 */ /* 0x000ea20000000a00 */
[----:B------:R-:W-:-:S02]  /*1b80*/  LEA.HI R47, R49, R10, RZ, 0x1e ;  /* 0x0000000a312f7211 */ /* 0x000fc400078ff0ff */
[----:B------:R-:W-:Y:S01]  /*1b90*/  SHF.R.U32.HI R41, RZ, 0x5, R38 ;  /* 0x00000005ff297819 */ /* 0x000fe20000011626 */
[----:B------:R-:W-:Y:S01]  /*1ba0*/  VIADD R50, R42, UR73 ;  /* 0x000000492a327c36 */ /* 0x000fe20008000000 */
[----:B------:R-:W-:Y:S01]  /*1bb0*/  LEA R40, R38, UR10, 0x2 ;  /* 0x0000000a26287c11 */ /* 0x000fe2000f8e10ff */
[C---:B------:R-:W-:Y:S01]  /*1bc0*/  VIADD R9, R47.reuse, 0x2 ;  /* 0x000000022f097836 */ /* 0x040fe20000000000 */
[----:B------:R-:W-:Y:S01]  /*1bd0*/  PRMT R18, RZ, 0x7610, R18 ;  /* 0x00007610ff127816 */ /* 0x000fe20000000012 */
[----:B------:R-:W-:Y:S01]  /*1be0*/  VIADD R11, R47, 0x3 ;  /* 0x000000032f0b7836 */ /* 0x000fe20000000000 */
[----:B------:R-:W-:Y:S01]  /*1bf0*/  ISETP.GE.AND P3, PT, R50, R47, PT ;  /* 0x0000002f3200720c */ /* 0x000fe20003f66270 */
[----:B------:R-:W-:Y:S01]  /*1c00*/  IMAD.SHL.U32 R42, R42, 0x8, RZ ;  /* 0x000000082a2a7824 */ /* 0x000fe200078e00ff */
[C---:B------:R-:W-:Y:S01]  /*1c10*/  ISETP.GE.AND P5, PT, R50.reuse, R9, PT ;  /* 0x000000093200720c */ /* 0x040fe20003fa6270 */
[----:B------:R-:W3:Y:S01]  /*1c20*/  @!P4 SYNCS.CCTL.IV [UR10+0x5000] ;  /* 0x00500000ff00c9b1 */ /* 0x000ee2000800000a */
[C---:B------:R-:W-:Y:S01]  /*1c30*/  ISETP.GT.AND P0, PT, R50.reuse, R47, PT ;  /* 0x0000002f3200720c */ /* 0x040fe20003f04270 */
[----:B------:R-:W-:Y:S01]  /*1c40*/  NOP ;  /* 0x0000000000007918 */ /* 0x000fe20000000000 */
[----:B------:R-:W-:-:S02]  /*1c50*/  ISETP.GE.AND P6, PT, R50, R11, PT ;  /* 0x0000000b3200720c */ /* 0x000fc40003fc6270 */
[----:B------:R-:W-:Y:S02]  /*1c60*/  LOP3.LUT R41, R42, 0x4, R41, 0xf8, !PT ;  /* 0x000000042a297812 */ /* 0x000fe400078ef829 */
[----:B------:R-:W-:Y:S01]  /*1c70*/  PRMT R20, RZ, 0x7610, R20 ;  /* 0x00007610ff147816 */ /* 0x000fe20000000014 */
[----:B0-----:R-:W-:Y:S01]  /*1c80*/  FMUL R6, R6, UR4 ;  /* 0x0000000406067c20 */ /* 0x001fe20008400000 */
[----:B------:R-:W-:Y:S01]  /*1c90*/  FMUL R4, R4, UR4 ;  /* 0x0000000404047c20 */ /* 0x000fe20008400000 */
[----:B------:R-:W-:Y:S01]  /*1ca0*/  FMUL R5, R5, UR4 ;  /* 0x0000000405057c20 */ /* 0x000fe20008400000 */
[----:B------:R-:W-:Y:S01]  /*1cb0*/  FMUL R7, R7, UR4 ;  /* 0x0000000407077c20 */ /* 0x000fe20008400000 */
[----:B-1----:R-:W-:Y:S01]  /*1cc0*/  UIMAD UR4, UR9, UR20, URZ ;  /* 0x00000014090472a4 */ /* 0x002fe2000f8e02ff */
[----:B------:R-:W-:Y:S02]  /*1cd0*/  FSEL R10, R6, -INF , P5 ;  /* 0xff800000060a7808 */ /* 0x000fe40002800000 */
[----:B------:R-:W-:Y:S01]  /*1ce0*/  FSEL R6, R4, -INF , P3 ;  /* 0xff80000004067808 */ /* 0x000fe20001800000 */
[----:B------:R-:W-:Y:S01]  /*1cf0*/  USHF.L.U32 UR6, UR4, 0x1, URZ ;  /* 0x0000000104067899 */ /* 0x000fe200080006ff */
[----:B------:R-:W-:Y:S01]  /*1d00*/  FSEL R9, R5, -INF , P0 ;  /* 0xff80000005097808 */ /* 0x000fe20000000000 */
[----:B------:R-:W-:Y:S01]  /*1d10*/  UIMAD.WIDE UR4, UR4, 0x2, URZ ;  /* 0x00000002040478a5 */ /* 0x000fe2000f8e02ff */
[----:B------:R-:W-:-:S02]  /*1d20*/  FSEL R12, R7, -INF , P6 ;  /* 0xff800000070c7808 */ /* 0x000fc40003000000 */
[----:B------:R-:W-:Y:S02]  /*1d30*/  FMNMX3 R5, R6, R9, R10, !PT ;  /* 0x0000000906057276 */ /* 0x000fe4000780000a */
[----:B------:R-:W-:Y:S02]  /*1d40*/  LOP3.LUT R4, R0, 0x1f, RZ, 0xc0, !PT ;  /* 0x0000001f00047812 */ /* 0x000fe400078ec0ff */
[----:B------:R-:W-:Y:S02]  /*1d50*/  FMNMX R5, R12, R5, !PT ;  /* 0x000000050c057209 */ /* 0x000fe40007800000 */
[----:B------:R-:W-:Y:S01]  /*1d60*/  ISETP.GE.U32.AND P5, PT, R4, 0x10, PT ;  /* 0x000000100400780c */ /* 0x000fe20003fa6070 */
[----:B------:R-:W-:Y:S01]  /*1d70*/  IMAD R4, R37, UR21, RZ ;  /* 0x0000001525047c24 */ /* 0x000fe2000f8e02ff */
[----:B------:R-:W-:Y:S01]  /*1d80*/  ISETP.GE.U32.AND P6, PT, R38, 0x80, PT ;  /* 0x000000802600780c */ /* 0x000fe20003fc6070 */
[----:B------:R-:W0:Y:S01]  /*1d90*/  SHFL.BFLY PT, R14, R5, 0x10, 0x1f ;  /* 0x0e001f00050e7f89 */ /* 0x000e2200000e0000 */
[----:B------:R-:W-:-:S02]  /*1da0*/  PRMT R22, RZ, 0x7610, R22 ;  /* 0x00007610ff167816 */ /* 0x000fc40000000016 */
[----:B------:R-:W-:Y:S02]  /*1db0*/  PRMT R24, RZ, 0x7610, R24 ;  /* 0x00007610ff187816 */ /* 0x000fe40000000018 */
[----:B------:R-:W-:Y:S02]  /*1dc0*/  PRMT R26, RZ, 0x7610, R26 ;  /* 0x00007610ff1a7816 */ /* 0x000fe4000000001a */
[----:B0-----:R-:W-:Y:S01]  /*1dd0*/  FMNMX R14, R5, R14, !PT ;  /* 0x0000000e050e7209 */ /* 0x001fe20007800000 */
[C---:B------:R-:W-:Y:S02]  /*1de0*/  IMAD.SHL.U32 R5, R4.reuse, 0x2, RZ ;  /* 0x0000000204057824 */ /* 0x040fe400078e00ff */
[----:B------:R-:W-:Y:S02]  /*1df0*/  IMAD.HI R4, R4, 0x2, RZ ;  /* 0x0000000204047827 */ /* 0x000fe400078e02ff */
[----:B---3--:R-:W-:Y:S01]  /*1e00*/  @!P5 STS [R41+UR10+0x4000], R14 ;  /* 0x0040000e2900d988 */ /* 0x008fe2000800080a */
[----:B------:R-:W-:Y:S01]  /*1e10*/  BAR.SYNC.DEFER_BLOCKING 0x0 ;  /* 0x0000000000007b1d */ /* 0x000fe20000010000 */
[----:B--2---:R-:W-:-:S04]  /*1e20*/  IADD3 R52, P0, P3, R5, UR6, R52 ;  /* 0x0000000605347c10 */ /* 0x004fc8000fb1e034 */
[----:B------:R-:W-:Y:S02]  /*1e30*/  IADD3.X R17, PT, PT, R4, UR5, R53, P0, P3 ;  /* 0x0000000504117c10 */ /* 0x000fe400087e6435 */
[----:B------:R-:W-:-:S04]  /*1e40*/  LOP3.LUT P0, RZ, R0, 0x1, RZ, 0xc0, !PT ;  /* 0x0000000100ff7812 */ /* 0x000fc8000780c0ff */
[----:B------:R-:W-:Y:S01]  /*1e50*/  ISETP.LT.U32.AND P0, PT, R38, 0x80, !P0 ;  /* 0x000000802600780c */ /* 0x000fe20004701070 */
[----:B------:R-:W0:Y:S04]  /*1e60*/  @!P6 LDS R13, [R40+0x4000] ;  /* 0x00400000280de984 */ /* 0x000e280000000800 */
[----:B0-----:R-:W0:Y:S02]  /*1e70*/  SHFL.BFLY PT, R16, R13, 0x1, 0x1f ;  /* 0x0c201f000d107f89 */ /* 0x001e2400000e0000 */
[----:B0-----:R-:W-:-:S06]  /*1e80*/  FMNMX R5, R13, R16, !PT ;  /* 0x000000100d057209 */ /* 0x001fcc0007800000 */
[----:B------:R-:W-:Y:S01]  /*1e90*/  @P0 STS [R40+0x4000], R5 ;  /* 0x0040000528000388 */ /* 0x000fe20000000800 */
[----:B------:R-:W-:Y:S06]  /*1ea0*/  BAR.SYNC.DEFER_BLOCKING 0x0 ;  /* 0x0000000000007b1d */ /* 0x000fec0000010000 */
[----:B------:R-:W0:Y:S02]  /*1eb0*/  LDS R87, [R42+UR10+0x4000] ;  /* 0x0040000a2a577984 */ /* 0x000e240008000800 */
[----:B0-----:R-:W-:-:S05]  /*1ec0*/  FMNMX R87, R87, -INF , !PT ;  /* 0xff80000057577809 */ /* 0x001fca0007800000 */
[--C-:B------:R-:W-:Y:S01]  /*1ed0*/  FADD R6, R6, -R87.reuse ;  /* 0x8000005706067221 */ /* 0x100fe20000000000 */
[--C-:B------:R-:W-:Y:S01]  /*1ee0*/  FADD R9, R9, -R87.reuse ;  /* 0x8000005709097221 */ /* 0x100fe20000000000 */
[--C-:B------:R-:W-:Y:S01]  /*1ef0*/  FADD R10, R10, -R87.reuse ;  /* 0x800000570a0a7221 */ /* 0x100fe20000000000 */
[----:B------:R-:W-:Y:S01]  /*1f00*/  FADD R12, R12, -R87 ;  /* 0x800000570c0c7221 */ /* 0x000fe20000000000 */
[----:B------:R-:W-:Y:S01]  /*1f10*/  FMUL R6, R6, 1.4426950216293334961 ;  /* 0x3fb8aa3b06067820 */ /* 0x000fe20000400000 */
[----:B------:R-:W-:Y:S01]  /*1f20*/  FMUL R9, R9, 1.4426950216293334961 ;  /* 0x3fb8aa3b09097820 */ /* 0x000fe20000400000 */
[----:B------:R-:W-:Y:S01]  /*1f30*/  FMUL R10, R10, 1.4426950216293334961 ;  /* 0x3fb8aa3b0a0a7820 */ /* 0x000fe20000400000 */
[----:B------:R-:W-:Y:S01]  /*1f40*/  FMUL R12, R12, 1.4426950216293334961 ;  /* 0x3fb8aa3b0c0c7820 */ /* 0x000fe20000400000 */
[----:B------:R-:W-:Y:S08]  /*1f50*/  MUFU.EX2 R7, R6 ;  /* 0x0000000600077308 */ /* 0x000ff00000000800 */
[----:B------:R0:W1:Y:S08]  /*1f60*/  MUFU.EX2 R14, R9 ;  /* 0x00000009000e7308 */ /* 0x0000700000000800 */
[----:B------:R-:W2:Y:S01]  /*1f70*/  MUFU.EX2 R10, R10 ;  /* 0x0000000a000a7308 */ /* 0x000ea20000000800 */
[----:B0-----:R-:W0:Y:S07]  /*1f80*/  LDC R9, c[0x0][0x3d8] ;  /* 0x0000f600ff097b82 */ /* 0x001e2e0000000800 */
[----:B------:R-:W3:Y:S01]  /*1f90*/  MUFU.EX2 R11, R12 ;  /* 0x0000000c000b7308 */ /* 0x000ee20000000800 */
[----:B-1----:R-:W-:-:S04]  /*1fa0*/  FADD R5, R7, R14 ;  /* 0x0000000e07057221 */ /* 0x002fc80000000000 */
[----:B--2---:R-:W-:-:S04]  /*1fb0*/  FADD R4, R10, R5 ;  /* 0x000000050a047221 */ /* 0x004fc80000000000 */
[----:B---3--:R-:W-:Y:S01]  /*1fc0*/  FADD R6, R11, R4 ;  /* 0x000000040b067221 */ /* 0x008fe20000000000 */
[----:B------:R-:W-:-:S04]  /*1fd0*/  SHF.R.U32.HI R4, RZ, 0x4, R0 ;  /* 0x00000004ff047819 */ /* 0x000fc80000011600 */
[----:B------:R-:W1:Y:S01]  /*1fe0*/  SHFL.BFLY PT, R5, R6, 0x10, 0x1f ;  /* 0x0e001f0006057f89 */ /* 0x000e6200000e0000 */
[----:B------:R-:W-:Y:S01]  /*1ff0*/  SGXT.U32 R4, R4, 0x4 ;  /* 0x000000040404781a */ /* 0x000fe20000000000 */
[----:B-1----:R-:W-:Y:S01]  /*2000*/  FADD R16, R6, R5 ;  /* 0x0000000506107221 */ /* 0x002fe20000000000 */
[----:B------:R-:W-:Y:S03]  /*2010*/  BAR.SYNC.DEFER_BLOCKING 0x0 ;  /* 0x0000000000007b1d */ /* 0x000fe60000010000 */
[----:B0-----:R-:W-:Y:S01]  /*2020*/  IMAD R5, R4, R9, RZ ;  /* 0x0000000904057224 */ /* 0x001fe200078e02ff */
[----:B------:R-:W-:-:S04]  /*2030*/  LEA.HI R4, R0, 0x30, RZ, 0x1c ;  /* 0x0000003000047811 */ /* 0x000fc800078fe0ff */
[-C--:B------:R-:W-:Y:S01]  /*2040*/  LEA R66, P3, R5, R52.reuse, 0x1 ;  /* 0x0000003405427211 */ /* 0x080fe200078608ff */
[----:B------:R-:W-:Y:S01]  /*2050*/  IMAD R4, R4, R9, RZ ;  /* 0x0000000904047224 */ /* 0x000fe200078e02ff */
[----:B------:R-:W-:Y:S02]  /*2060*/  LEA R6, R9, R5, 0x4 ;  /* 0x0000000509067211 */ /* 0x000fe400078e20ff */
[----:B------:R-:W-:Y:S02]  /*2070*/  LEA.HI.X.SX32 R67, R5, R17, 0x1, P3 ;  /* 0x0000001105437211 */ /* 0x000fe400018f0eff */
[----:B------:R-:W-:Y:S01]  /*2080*/  LEA R64, P3, R6, R52, 0x1 ;  /* 0x0000003406407211 */ /* 0x000fe200078608ff */
[----:B------:R-:W-:-:S03]  /*2090*/  IMAD R5, R9, 0x10, R6 ;  /* 0x0000001009057824 */ /* 0x000fc600078e0206 */
[----:B------:R-:W-:Y:S02]  /*20a0*/  LEA.HI.X.SX32 R65, R6, R17, 0x1, P3 ;  /* 0x0000001106417211 */ /* 0x000fe400018f0eff */
[----:B------:R-:W-:-:S04]  /*20b0*/  LEA R62, P3, R5, R52, 0x1 ;  /* 0x00000034053e7211 */ /* 0x000fc800078608ff */
[----:B------:R-:W-:Y:S01]  /*20c0*/  LEA.HI.X.SX32 R63, R5, R17, 0x1, P3 ;  /* 0x00000011053f7211 */ /* 0x000fe200018f0eff */
[C---:B------:R-:W-:Y:S01]  /*20d0*/  IMAD R5, R9.reuse, 0x20, R5 ;  /* 0x0000002009057824 */ /* 0x040fe200078e0205 */
[----:B------:R0:W-:Y:S01]  /*20e0*/  @!P5 STS [R41+UR10+0x4000], R16 ;  /* 0x004000102900d988 */ /* 0x0001e2000800080a */
[----:B------:R-:W-:Y:S01]  /*20f0*/  BAR.SYNC.DEFER_BLOCKING 0x0 ;  /* 0x0000000000007b1d */ /* 0x000fe20000010000 */
[----:B------:R-:W-:Y:S01]  /*2100*/  LEA R60, P3, R4, R52, 0x1 ;  /* 0x00000034043c7211 */ /* 0x000fe200078608ff */
[----:B------:R-:W-:-:S03]  /*2110*/  IMAD R6, R9, 0x10, R5 ;  /* 0x0000001009067824 */ /* 0x000fc600078e0205 */
[-C--:B------:R-:W-:Y:S02]  /*2120*/  LEA.HI.X.SX32 R61, R4, R17.reuse, 0x1, P3 ;  /* 0x00000011043d7211 */ /* 0x080fe400018f0eff */
[CC--:B------:R-:W-:Y:S02]  /*2130*/  LEA R58, P3, R5.reuse, R52.reuse, 0x1 ;  /* 0x00000034053a7211 */ /* 0x0c0fe400078608ff */
[----:B------:R-:W-:Y:S02]  /*2140*/  LEA.HI R4, R0, 0x70, RZ, 0x1c ;  /* 0x0000007000047811 */ /* 0x000fe400078fe0ff */
[----:B------:R-:W-:Y:S01]  /*2150*/  LEA.HI.X.SX32 R59, R5, R17, 0x1, P3 ;  /* 0x00000011053b7211 */ /* 0x000fe200018f0eff */
[----:B------:R-:W-:Y:S01]  /*2160*/  IMAD R5, R9, 0x10, R6 ;  /* 0x0000001009057824 */ /* 0x000fe200078e0206 */
[----:B------:R-:W-:Y:S01]  /*2170*/  LEA R56, P3, R6, R52, 0x1 ;  /* 0x0000003406387211 */ /* 0x000fe200078608ff */
[----:B------:R-:W-:Y:S01]  /*2180*/  IMAD R4, R4, R9, RZ ;  /* 0x0000000904047224 */ /* 0x000fe200078e02ff */
[----:B0-----:R-:W-:-:S02]  /*2190*/  PRMT R16, RZ, 0x7610, R16 ;  /* 0x00007610ff107816 */ /* 0x001fc40000000010 */
[-C--:B------:R-:W-:Y:S02]  /*21a0*/  LEA.HI.X.SX32 R57, R6, R17.reuse, 0x1, P3 ;  /* 0x0000001106397211 */ /* 0x080fe400018f0eff */
[CC--:B------:R-:W-:Y:S02]  /*21b0*/  LEA R54, P3, R5.reuse, R52.reuse, 0x1 ;  /* 0x0000003405367211 */ /* 0x0c0fe400078608ff */
[----:B------:R-:W-:Y:S02]  /*21c0*/  PRMT R6, RZ, 0x7610, R6 ;  /* 0x00007610ff067816 */ /* 0x000fe40000000006 */
[----:B------:R-:W-:Y:S01]  /*21d0*/  LEA.HI.X.SX32 R55, R5, R17, 0x1, P3 ;  /* 0x0000001105377211 */ /* 0x000fe200018f0eff */
[----:B------:R-:W0:Y:S01]  /*21e0*/  @!P6 LDS R15, [R40+0x4000] ;  /* 0x00400000280fe984 */ /* 0x000e220000000800 */
[----:B------:R-:W-:-:S04]  /*21f0*/  LEA R52, P3, R4, R52, 0x1 ;  /* 0x0000003404347211 */ /* 0x000fc800078608ff */
[----:B------:R-:W-:Y:S01]  /*2200*/  LEA.HI.X.SX32 R53, R4, R17, 0x1, P3 ;  /* 0x0000001104357211 */ /* 0x000fe200018f0eff */
[----:B0-----:R-:W0:Y:S02]  /*2210*/  SHFL.BFLY PT, R12, R15, 0x1, 0x1f ;  /* 0x0c201f000f0c7f89 */ /* 0x001e2400000e0000 */
[--C-:B0-----:R-:W-:Y:S01]  /*2220*/  FADD R15, R15, R12.reuse ;  /* 0x0000000c0f0f7221 */ /* 0x101fe20000000000 */
[----:B------:R-:W-:-:S04]  /*2230*/  PRMT R12, RZ, 0x7610, R12 ;  /* 0x00007610ff0c7816 */ /* 0x000fc8000000000c */
[----:B------:R0:W-:Y:S01]  /*2240*/  @P0 STS [R40+0x4000], R15 ;  /* 0x0040000f28000388 */ /* 0x0001e20000000800 */
[----:B------:R-:W-:Y:S06]  /*2250*/  BAR.SYNC.DEFER_BLOCKING 0x0 ;  /* 0x0000000000007b1d */ /* 0x000fec0000010000 */
[----:B------:R-:W2:Y:S04]  /*2260*/  @P1 LDG.E.U16 R6, desc[UR18][R66.64] ;  /* 0x0000001242061981 */ /* 0x000ea8000c1e1500 */
[----:B------:R-:W3:Y:S04]  /*2270*/  @P1 LDG.E.U16 R12, desc[UR18][R64.64] ;  /* 0x00000012400c1981 */ /* 0x000ee8000c1e1500 */
[----:B------:R-:W4:Y:S04]  /*2280*/  @P1 LDG.E.U16 R16, desc[UR18][R62.64] ;  /* 0x000000123e101981 */ /* 0x000f28000c1e1500 */
[----:B------:R-:W5:Y:S04]  /*2290*/  @P1 LDG.E.U16 R18, desc[UR18][R60.64] ;  /* 0x000000123c121981 */ /* 0x000f68000c1e1500 */
[----:B------:R-:W5:Y:S04]  /*22a0*/  @P1 LDG.E.U16 R20, desc[UR18][R58.64] ;  /* 0x000000123a141981 */ /* 0x000f68000c1e1500 */
[----:B------:R-:W5:Y:S04]  /*22b0*/  @P1 LDG.E.U16 R22, desc[UR18][R56.64] ;  /* 0x0000001238161981 */ /* 0x000f68000c1e1500 */
[----:B------:R-:W5:Y:S04]  /*22c0*/  @P1 LDG.E.U16 R24, desc[UR18][R54.64] ;  /* 0x0000001236181981 */ /* 0x000f68000c1e1500 */
[----:B------:R-:W5:Y:S01]  /*22d0*/  @P1 LDG.E.U16 R26, desc[UR18][R52.64] ;  /* 0x00000012341a1981 */ /* 0x000f62000c1e1500 */
[----:B------:R-:W-:Y:S01]  /*22e0*/  ISETP.NE.U32.AND P3, PT, R8, RZ, PT ;  /* 0x000000ff0800720c */ /* 0x000fe20003f65070 */
[----:B------:R-:W-:Y:S01]  /*22f0*/  IMAD.SHL.U32 R39, R0, 0x2, RZ ;  /* 0x0000000200277824 */ /* 0x000fe200078e00ff */
[----:B------:R-:W-:Y:S01]  /*2300*/  UIADD3 UR16, UPT, UPT, UR11, 0x80, URZ ;  /* 0x000000800b107890 */ /* 0x000fe2000fffe0ff */
[----:B------:R1:W1:Y:S01]  /*2310*/  LDS R51, [R42+UR10+0x4000] ;  /* 0x0040000a2a337984 */ /* 0x0002620008000800 */
[----:B------:R-:W-:-:S02]  /*2320*/  SEL R4, RZ, 0x90, !P3 ;  /* 0x00000090ff047807 */ /* 0x000fc40005800000 */
[----:B------:R-:W-:Y:S01]  /*2330*/  UIADD3 UR17, UPT, UPT, UR48, UR8, UR16 ;  /* 0x0000000830117290 */ /* 0x000fe2000fffe010 */
[----:B------:R-:W-:Y:S02]  /*2340*/  F2FP.BF16.F32.PACK_AB R14, R14, R7 ;  /* 0x000000070e0e723e */ /* 0x000fe400000010ff */
[----:B------:R-:W-:Y:S01]  /*2350*/  LOP3.LUT R39, R4, 0x17e, R39, 0x78, !PT ;  /* 0x0000017e04277812 */ /* 0x000fe200078e7827 */
[----:B------:R-:W-:Y:S01]  /*2360*/  BAR.SYNC.DEFER_BLOCKING 0x0 ;  /* 0x0000000000007b1d */ /* 0x000fe20000010000 */
[----:B------:R-:W-:Y:S01]  /*2370*/  FADD R4, -R87, -INF ;  /* 0xff80000057047421 */ /* 0x000fe20000000100 */
[----:B0-----:R-:W-:-:S03]  /*2380*/  F2FP.BF16.F32.PACK_AB R15, R11, R10 ;  /* 0x0000000a0b0f723e */ /* 0x001fc600000010ff */
[----:B------:R-:W-:Y:S01]  /*2390*/  FMUL R84, R4, 1.4426950216293334961 ;  /* 0x3fb8aa3b04547820 */ /* 0x000fe20000400000 */
[----:B--2---:R0:W-:Y:S04]  /*23a0*/  STS.U16 [R39+UR10+0x4000], R6 ;  /* 0x0040000627007988 */ /* 0x0041e8000800040a */
[----:B---3--:R0:W-:Y:S04]  /*23b0*/  STS.U16 [R39+UR10+0x4200], R12 ;  /* 0x0042000c27007988 */ /* 0x0081e8000800040a */
[----:B----4-:R0:W-:Y:S04]  /*23c0*/  STS.U16 [R39+UR10+0x4400], R16 ;  /* 0x0044001027007988 */ /* 0x0101e8000800040a */
[----:B-----5:R0:W-:Y:S04]  /*23d0*/  STS.U16 [R39+UR10+0x4600], R18 ;  /* 0x0046001227007988 */ /* 0x0201e8000800040a */
[----:B------:R0:W-:Y:S04]  /*23e0*/  STS.U16 [R39+UR10+0x4800], R20 ;  /* 0x0048001427007988 */ /* 0x0001e8000800040a */
[----:B------:R0:W-:Y:S04]  /*23f0*/  STS.U16 [R39+UR10+0x4a00], R22 ;  /* 0x004a001627007988 */ /* 0x0001e8000800040a */
[----:B------:R0:W-:Y:S04]  /*2400*/  STS.U16 [R39+UR10+0x4c00], R24 ;  /* 0x004c001827007988 */ /* 0x0001e8000800040a */
[----:B------:R0:W-:Y:S01]  /*2410*/  STS.U16 [R39+UR10+0x4e00], R26 ;  /* 0x004e001a27007988 */ /* 0x0001e2000800040a */
[----:B-1----:R-:W-:Y:S05]  /*2420*/  @!P1 BRA `(.L_x_9) ;  /* 0x0000000000089947 */ /* 0x002fea0003800000 */
[----:B------:R1:W-:Y:S01]  /*2430*/  STTM.16dp32bit_t0_t15.x2 tmem[UR17], R14 ;  /* 0x0000000e000079ed */ /* 0x0003e20008880011 */
[----:B------:R1:W-:Y:S02]  /*2440*/  STTM.16dp32bit_t16_t31.x2 tmem[UR17+0x2], R14 ;  /* 0x0000020e000079ed */ /* 0x0003e400088a0011 */
.L_x_9:
[----:B------:R-:W2:Y:S02]  /*2450*/  FENCE.VIEW.ASYNC.T ;  /* 0x00000000000073c6 */ /* 0x000ea40000000200 */
[----:B--2---:R-:W-:Y:S06]  /*2460*/  BAR.SYNC.DEFER_BLOCKING 0x0 ;  /* 0x0000000000007b1d */ /* 0x004fec0000010000 */
[----:B------:R-:W2:Y:S01]  /*2470*/  MUFU.EX2 R84, R84 ;  /* 0x0000005400547308 */ /* 0x000ea20000000800 */
[----:B01----:R-:W0:Y:S01]  /*2480*/  LDTM.16dp32bit_t0_t15.x32 R4, tmem[UR13] ;  /* 0x0000000d000479ee */ /* 0x003e220008a80000 */
[----:B------:R-:W1:Y:S01]  /*2490*/  LDTM.16dp32bit_t16_t31.x32 R4, tmem[UR13+0x20] ;  /* 0x0000200d000479ee */ /* 0x000e620008aa0000 */
[----:B------:R-:W-:Y:S01]  /*24a0*/  NOP ;  /* 0x0000000000007918 */ /* 0x000fe20000000000 */
[----:B------:R-:W-:Y:S05]  /*24b0*/  @!P1 BRA `(.L_x_10) ;  /* 0x0000000000889947 */ /* 0x000fea0003800000 */
[C---:B012---:R-:W-:Y:S01]  /*24c0*/  FMUL R4, R84.reuse, R4 ;  /* 0x0000000454047220 */ /* 0x047fe20000400000 */
[C---:B------:R-:W-:Y:S01]  /*24d0*/  FMUL R5, R84.reuse, R5 ;  /* 0x0000000554057220 */ /* 0x040fe20000400000 */
        /* <DEDUP_REMOVED lines=29> */
[----:B------:R-:W-:-:S04]  /*26b0*/  FMUL R35, R84, R35 ;  /* 0x0000002354237220 */ /* 0x000fc80000400000 */
[----:B------:R3:W-:Y:S01]  /*26c0*/  STTM.16dp32bit_t0_t15.x32 tmem[UR13], R4 ;  /* 0x00000004000079ed */ /* 0x0007e20008a8000d */
[----:B------:R3:W-:Y:S02]  /*26d0*/  STTM.16dp32bit_t16_t31.x32 tmem[UR13+0x20], R4 ;  /* 0x00002004000079ed */ /* 0x0007e40008aa000d */
.L_x_10:
[----:B-1----:R-:W1:Y:S02]  /*26e0*/  FENCE.VIEW.ASYNC.T ;  /* 0x00000000000073c6 */ /* 0x002e640000000200 */
[----:B-1----:R-:W-:Y:S01]  /*26f0*/  BAR.SYNC.DEFER_BLOCKING 0x0 ;  /* 0x0000000000007b1d */ /* 0x002fe20000010000 */
[----:B--2---:R-:W-:Y:S01]  /*2700*/  FADD R51, R84, R51 ;  /* 0x0000003354337221 */ /* 0x004fe20000000000 */
[----:B------:R-:W-:Y:S01]  /*2710*/  UIADD3 UR72, UPT, UPT, UR10, 0x7000, URZ ;  /* 0x000070000a487890 */ /* 0x000fe2000fffe0ff */
[----:B------:R-:W-:-:S03]  /*2720*/  FSEL R87, R87, -INF , P1 ;  /* 0xff80000057577808 */ /* 0x000fc60000800000 */
[----:B------:R-:W-:Y:S01]  /*2730*/  FSEL R51, R51, 1, P1 ;  /* 0x3f80000033337808 */ /* 0x000fe20000800000 */
[----:B------:R1:W-:Y:S06]  /*2740*/  MEMBAR.ALL.CTA ;  /* 0x0000000000007992 */ /* 0x0003ec0000008000 */
[----:B-1----:R-:W1:Y:S02]  /*2750*/  FENCE.VIEW.ASYNC.S ;  /* 0x00000000000073c6 */ /* 0x002e640000000000 */
[----:B-1----:R-:W-:Y:S06]  /*2760*/  BAR.SYNC.DEFER_BLOCKING 0x0 ;  /* 0x0000000000007b1d */ /* 0x002fec0000010000 */
[----:B------:R-:W-:Y:S05]  /*2770*/  @!P2 BRA `(.L_x_11) ;  /* 0x000000000044a947 */ /* 0x000fea0003800000 */
[----:B------:R-:W-:Y:S01]  /*2780*/  UIADD3 UR4, UPT, UPT, UR10, 0x4000, URZ ;  /* 0x000040000a047890 */ /* 0x000fe2000fffe0ff */
[----:B------:R-:W-:Y:S01]  /*2790*/  BSSY.RECONVERGENT B0, `(.L_x_12) ;  /* 0x000000e000007945 */ /* 0x000fe20003800200 */
[----:B------:R-:W-:Y:S02]  /*27a0*/  ELECT P1, URZ, PT ;  /* 0x0000000000ff782f */ /* 0x000fe40003820000 */
[----:B------:R-:W-:Y:S01]  /*27b0*/  USHF.R.U32.HI UR4, URZ, 0x4, UR4 ;  /* 0x00000004ff047899 */ /* 0x000fe20008011604 */
[----:B------:R-:W-:Y:S01]  /*27c0*/  UMOV UR22, 0x0 ;  /* 0x0000000000167882 */ /* 0x000fe20000000000 */
[----:B------:R-:W-:Y:S02]  /*27d0*/  UMOV UR23, 0x4200490 ;  /* 0x0420049000177882 */ /* 0x000fe40000000000 */
[----:B------:R-:W-:Y:S01]  /*27e0*/  USGXT.U32 UR4, UR4, 0xe ;  /* 0x0000000e0404789a */ /* 0x000fe20008000000 */
[----:B------:R-:W-:-:S08]  /*27f0*/  UMOV UR5, 0xc0004010 ;  /* 0xc000401000057882 */ /* 0x000fd00000000000 */
[----:B------:R1:W-:Y:S01]  /*2800*/  UTCHMMA tmem[UR16], gdesc[UR4], tmem[UR11], tmem[UR22], idesc[UR23], UPT ;  /* 0x00ff1604100079ea */ /* 0x0003e2000b80000b */
[----:B------:R-:W-:Y:S05]  /*2810*/  @!P1 BRA `(.L_x_13) ;  /* 0x0000000000149947 */ /* 0x000fea0003800000 */
[----:B-1----:R-:W-:Y:S01]  /*2820*/  UMOV UR4, UR72 ;  /* 0x0000004800047c82 */ /* 0x002fe20008000000 */
[----:B------:R-:W-:Y:S02]  /*2830*/  UMOV UR5, URZ ;  /* 0x000000ff00057c82 */ /* 0x000fe40008000000 */
[----:B------:R-:W-:Y:S02]  /*2840*/  UMOV UR4, UR4 ;  /* 0x0000000400047c82 */ /* 0x000fe40008000000 */
[----:B------:R2:W-:Y:S01]  /*2850*/  UTCBAR [UR4], URZ ;  /* 0x000000ff040073e9 */ /* 0x0005e200080000ff */
[----:B------:R-:W-:Y:S02]  /*2860*/  NOP ;  /* 0x0000000000007918 */ /* 0x000fe40000000000 */
.L_x_13:
[----:B-12---:R-:W-:Y:S05]  /*2870*/  BSYNC.RECONVERGENT B0 ;  /* 0x0000000000007941 */ /* 0x006fea0003800200 */
.L_x_12:
[----:B------:R-:W-:Y:S05]  /*2880*/  BRA `(.L_x_14) ;  /* 0x0000000000087947 */ /* 0x000fea0003800000 */
.L_x_11:
[----:B------:R-:W-:-:S09]  /*2890*/  UISETP.GE.AND UP0, UPT, UR73, URZ, UPT ;  /* 0x000000ff4900728c */ /* 0x000fd2000bf06270 */
[----:B------:R-:W-:Y:S05]  /*28a0*/  BRA.U !UP0, `(.L_x_15) ;  /* 0x0000001108b87547 */ /* 0x000fea000b800000 */
.L_x_14:
[----:B------:R-:W-:Y:S01]  /*28b0*/  USHF.R.U32.HI UR48, URZ, 0x4, UR10 ;  /* 0x00000004ff307899 */ /* 0x000fe2000801160a */
[----:B0--3--:R-:W-:Y:S01]  /*28c0*/  IMAD.MOV.U32 R8, RZ, RZ, RZ ;  /* 0x000000ffff087224 */ /* 0x009fe200078e00ff */
[----:B------:R-:W-:Y:S02]  /*28d0*/  USHF.R.U32.HI UR50, URZ, 0x4, UR7 ;  /* 0x00000004ff327899 */ /* 0x000fe40008011607 */
[----:B------:R-:W-:Y:S02]  /*28e0*/  USGXT.U32 UR48, UR48, 0xe ;  /* 0x0000000e3030789a */ /* 0x000fe40008000000 */
[----:B------:R-:W-:Y:S02]  /*28f0*/  USGXT.U32 UR50, UR50, 0xe ;  /* 0x0000000e3232789a */ /* 0x000fe40008000000 */
[----:B------:R-:W-:Y:S01]  /*2900*/  UIADD3 UR20, UP3, UPT, UR48, 0x80, URZ ;  /* 0x0000008030147890 */ /* 0x000fe2000ff7e0ff */
[----:B------:R-:W-:Y:S01]  /*2910*/  UMOV UR5, URZ ;  /* 0x000000ff00057c82 */ /* 0x000fe20008000000 */
[----:B------:R-:W-:-:S02]  /*2920*/  UIADD3 UR8, UPT, UPT, UR10, 0x6000, URZ ;  /* 0x000060000a087890 */ /* 0x000fc4000fffe0ff */
[----:B------:R-:W-:Y:S02]  /*2930*/  USHF.L.U32 UR68, UR21, 0x4, URZ ;  /* 0x0000000415447899 */ /* 0x000fe400080006ff */
[----:B------:R-:W-:Y:S02]  /*2940*/  UIADD3 UR22, UP0, UPT, UR50, 0x2, URZ ;  /* 0x0000000232167890 */ /* 0x000fe4000ff1e0ff */
[----:B------:R-:W-:Y:S02]  /*2950*/  UIADD3.X UR21, UPT, UPT, UR5, 0x40004040, URZ, UP3, !UPT ;  /* 0x4000404005157890 */ /* 0x000fe40009ffe4ff */
[----:B------:R-:W-:Y:S01]  /*2960*/  UIADD3 UR24, UP6, UPT, UR20, 0x80, URZ ;  /* 0x0000008014187890 */ /* 0x000fe2000ffde0ff */
[----:B------:R-:W-:Y:S01]  /*2970*/  IMAD.U32 R85, RZ, RZ, UR68 ;  /* 0x00000044ff557e24 */ /* 0x000fe2000f8e00ff */
[----:B------:R-:W-:Y:S01]  /*2980*/  USHF.L.U32 UR69, UR69, 0x4, URZ ;  /* 0x0000000445457899 */ /* 0x000fe200080006ff */
[----:B------:R-:W-:Y:S01]  /*2990*/  UMOV UR4, URZ ;  /* 0x000000ff00047c82 */ /* 0x000fe20008000000 */
[----:B------:R-:W-:-:S02]  /*29a0*/  USHF.R.U32.HI UR8, URZ, 0x4, UR8 ;  /* 0x00000004ff087899 */ /* 0x000fc40008011608 */
[----:B------:R-:W-:Y:S02]  /*29b0*/  UIADD3.X UR23, UPT, UPT, UR4, 0x40004040, URZ, UP0, !UPT ;  /* 0x4000404004177890 */ /* 0x000fe400087fe4ff */
[----:B------:R-:W-:Y:S02]  /*29c0*/  UIADD3 UR30, UP3, UPT, UR20, 0x200, URZ ;  /* 0x00000200141e7890 */ /* 0x000fe4000ff7e0ff */
[----:B------:R-:W-:Y:S02]  /*29d0*/  UIADD3.X UR25, UPT, UPT, UR21, URZ, URZ, UP6, !UPT ;  /* 0x000000ff15197290 */ /* 0x000fe4000b7fe4ff */
[----:B------:R-:W-:Y:S02]  /*29e0*/  UIADD3 UR26, UP5, UPT, UR20, 0x100, URZ ;  /* 0x00000100141a7890 */ /* 0x000fe4000ffbe0ff */
[----:B------:R-:W-:Y:S02]  /*29f0*/  UIADD3 UR28, UP4, UPT, UR20, 0x180, URZ ;  /* 0x00000180141c7890 */ /* 0x000fe4000ff9e0ff */
[----:B------:R-:W-:-:S02]  /*2a00*/  UIADD3 UR32, UP0, UPT, UR20, 0x280, URZ ;  /* 0x0000028014207890 */ /* 0x000fc4000ff1e0ff */
[----:B------:R-:W-:Y:S02]  /*2a10*/  UIADD3 UR34, UP6, UPT, UR20, 0x300, URZ ;  /* 0x0000030014227890 */ /* 0x000fe4000ffde0ff */
[----:B------:R-:W-:Y:S02]  /*2a20*/  USGXT.U32 UR74, UR8, 0xe ;  /* 0x0000000e084a789a */ /* 0x000fe40008000000 */
[----:B------:R-:W-:Y:S01]  /*2a30*/  UIADD3.X UR31, UPT, UPT, UR21, URZ, URZ, UP3, !UPT ;  /* 0x000000ff151f7290 */ /* 0x000fe20009ffe4ff */
[----:B------:R-:W-:Y:S01]  /*2a40*/  UMOV UR70, 0x1 ;  /* 0x0000000100467882 */ /* 0x000fe20000000000 */
[----:B------:R-:W-:Y:S01]  /*2a50*/  UMOV UR6, URZ ;  /* 0x000000ff00067c82 */ /* 0x000fe20008000000 */
[----:B------:R-:W-:Y:S01]  /*2a60*/  UMOV UR7, URZ ;  /* 0x000000ff00077c82 */ /* 0x000fe20008000000 */
[----:B------:R-:W0:Y:S01]  /*2a70*/  LDCU UR71, c[0x0][0x3a8] ;  /* 0x00007500ff4777ac */ /* 0x000e220008000800 */
[----:B------:R-:W-:Y:S02]  /*2a80*/  UIADD3 UR73, UPT, UPT, UR73, 0x30, URZ ;  /* 0x0000003049497890 */ /* 0x000fe4000fffe0ff */
[----:B------:R-:W-:-:S02]  /*2a90*/  UIADD3.X UR27, UPT, UPT, UR21, URZ, URZ, UP5, !UPT ;  /* 0x000000ff151b7290 */ /* 0x000fc4000affe4ff */
[----:B------:R-:W-:Y:S02]  /*2aa0*/  UIADD3.X UR29, UPT, UPT, UR21, URZ, URZ, UP4, !UPT ;  /* 0x000000ff151d7290 */ /* 0x000fe4000a7fe4ff */
[----:B------:R-:W-:Y:S02]  /*2ab0*/  UIADD3.X UR33, UPT, UPT, UR21, URZ, URZ, UP0, !UPT ;  /* 0x000000ff15217290 */ /* 0x000fe400087fe4ff */
[----:B------:R-:W-:Y:S02]  /*2ac0*/  UIADD3.X UR35, UPT, UPT, UR21, URZ, URZ, UP6, !UPT ;  /* 0x000000ff15237290 */ /* 0x000fe4000b7fe4ff */
[----:B------:R-:W-:Y:S02]  /*2ad0*/  UIADD3.64 UR36, UPT, UPT, UR22, 0x2, URZ ;  /* 0x0000000216247897 */ /* 0x000fe4000fffe0ff */
[----:B------:R-:W-:Y:S02]  /*2ae0*/  UIADD3.64 UR38, UPT, UPT, UR22, 0x4, URZ ;  /* 0x0000000416267897 */ /* 0x000fe4000fffe0ff */
[----:B------:R-:W-:-:S02]  /*2af0*/  UIADD3.64 UR40, UPT, UPT, UR22, 0x7e, URZ ;  /* 0x0000007e16287897 */ /* 0x000fc4000fffe0ff */
[----:B------:R-:W-:Y:S02]  /*2b00*/  UIADD3.64 UR42, UPT, UPT, UR22, 0x80, URZ ;  /* 0x00000080162a7897 */ /* 0x000fe4000fffe0ff */
[----:B------:R-:W-:Y:S02]  /*2b10*/  UIADD3.64 UR44, UPT, UPT, UR22, 0x82, URZ ;  /* 0x00000082162c7897 */ /* 0x000fe4000fffe0ff */
[----:B------:R-:W-:Y:S02]  /*2b20*/  UIADD3.64 UR46, UPT, UPT, UR22, 0x84, URZ ;  /* 0x00000084162e7897 */ /* 0x000fe4000fffe0ff */
[----:B------:R-:W-:Y:S01]  /*2b30*/  UISETP.NE.U32.AND UP3, UPT, UR49, URZ, UPT ;  /* 0x000000ff3100728c */ /* 0x000fe2000bf65070 */
[----:B------:R-:W-:Y:S01]  /*2b40*/  UMOV UR8, URZ ;  /* 0x000000ff00087c82 */ /* 0x000fe20008000000 */
[----:B0-----:R-:W-:-:S09]  /*2b50*/  UMOV UR75, UR69 ;  /* 0x00000045004b7c82 */ /* 0x001fd20008000000 */
.L_x_20:
[----:B------:R-:W-:Y:S01]  /*2b60*/  MOV R5, UR75 ;  /* 0x0000004b00057c02 */ /* 0x000fe20008000f00 */
[----:B------:R-:W-:Y:S02]  /*2b70*/  IMAD.U32 R13, RZ, RZ, UR75 ;  /* 0x0000004bff0d7e24 */ /* 0x000fe4000f8e00ff */
[----:B------:R-:W-:Y:S02]  /*2b80*/  IMAD.U32 R7, RZ, RZ, UR75 ;  /* 0x0000004bff077e24 */ /* 0x000fe4000f8e00ff */
[----:B------:R-:W-:-:S04]  /*2b90*/  IMAD.WIDE R4, R5, 0x2, R82 ;  /* 0x0000000205047825 */ /* 0x000fc800078e0252 */
[----:B------:R-:W-:Y:S01]  /*2ba0*/  IMAD.WIDE R12, R13, 0x2, R74 ;  /* 0x000000020d0c7825 */ /* 0x000fe200078e024a */
[----:B------:R0:W2:Y:S03]  /*2bb0*/  LDG.E.U16 R9, desc[UR18][R4.64] ;  /* 0x0000001204097981 */ /* 0x0000a6000c1e1500 */
[----:B------:R-:W-:Y:S01]  /*2bc0*/  IMAD.U32 R15, RZ, RZ, UR75 ;  /* 0x0000004bff0f7e24 */ /* 0x000fe2000f8e00ff */
[----:B------:R1:W3:Y:S01]  /*2bd0*/  LDG.E.U16 R19, desc[UR18][R12.64] ;  /* 0x000000120c137981 */ /* 0x0002e2000c1e1500 */
[----:B------:R-:W-:Y:S02]  /*2be0*/  IMAD.U32 R11, RZ, RZ, UR75 ;  /* 0x0000004bff0b7e24 */ /* 0x000fe4000f8e00ff */
[----:B------:R-:W-:Y:S02]  /*2bf0*/  IMAD.U32 R17, RZ, RZ, UR75 ;  /* 0x0000004bff117e24 */ /* 0x000fe4000f8e00ff */
[----:B------:R-:W-:-:S02]  /*2c00*/  IMAD.U32 R21, RZ, RZ, UR75 ;  /* 0x0000004bff157e24 */ /* 0x000fc4000f8e00ff */
[----:B------:R-:W-:Y:S02]  /*2c10*/  IMAD.U32 R23, RZ, RZ, UR75 ;  /* 0x0000004bff177e24 */ /* 0x000fe4000f8e00ff */
[----:B------:R-:W-:-:S04]  /*2c20*/  IMAD.WIDE R6, R7, 0x2, R80 ;  /* 0x0000000207067825 */ /* 0x000fc800078e0250 */
[----:B------:R-:W-:Y:S02]  /*2c30*/  IMAD.WIDE R14, R15, 0x2, R72 ;  /* 0x000000020f0e7825 */ /* 0x000fe400078e0248 */
[----:B------:R-:W4:Y:S02]  /*2c40*/  LDG.E.U16 R6, desc[UR18][R6.64] ;  /* 0x0000001206067981 */ /* 0x000f24000c1e1500 */
[----:B------:R-:W-:Y:S02]  /*2c50*/  IMAD.WIDE R10, R11, 0x2, R78 ;  /* 0x000000020b0a7825 */ /* 0x000fe400078e024e */
[----:B------:R-:W5:Y:S02]  /*2c60*/  LDG.E.U16 R14, desc[UR18][R14.64] ;  /* 0x000000120e0e7981 */ /* 0x000f64000c1e1500 */
[----:B------:R-:W-:Y:S02]  /*2c70*/  IMAD.WIDE R16, R17, 0x2, R70 ;  /* 0x0000000211107825 */ /* 0x000fe400078e0246 */
[----:B------:R-:W5:Y:S02]  /*2c80*/  LDG.E.U16 R11, desc[UR18][R10.64] ;  /* 0x000000120a0b7981 */ /* 0x000f64000c1e1500 */
[----:B0-----:R-:W-:-:S02]  /*2c90*/  IMAD.WIDE R4, R21, 0x2, R76 ;  /* 0x0000000215047825 */ /* 0x001fc400078e024c */
[----:B------:R-:W5:Y:S02]  /*2ca0*/  LDG.E.U16 R17, desc[UR18][R16.64] ;  /* 0x0000001210117981 */ /* 0x000f64000c1e1500 */
[----:B-1----:R-:W-:Y:S02]  /*2cb0*/  IMAD.WIDE R12, R23, 0x2, R68 ;  /* 0x00000002170c7825 */ /* 0x002fe400078e0244 */
[----:B------:R-:W5:Y:S04]  /*2cc0*/  LDG.E.U16 R4, desc[UR18][R4.64] ;  /* 0x0000001204047981 */ /* 0x000f68000c1e1500 */
[----:B------:R-:W5:Y:S01]  /*2cd0*/  LDG.E.U16 R12, desc[UR18][R12.64] ;  /* 0x000000120c0c7981 */ /* 0x000f62000c1e1500 */
[----:B------:R-:W-:Y:S02]  /*2ce0*/  UMOV UR4, 0x1 ;  /* 0x0000000100047882 */ /* 0x000fe40000000000 */
[----:B------:R-:W-:-:S04]  /*2cf0*/  @!UP2 UIADD3 UR4, UPT, UPT, -UR4, 0x100000, URZ ;  /* 0x001000000404a890 */ /* 0x000fc8000fffe1ff */
[----:B------:R-:W-:Y:S02]  /*2d00*/  @!UP2 USHF.L.U32 UR5, UR4, 0xb, URZ ;  /* 0x0000000b0405a899 */ /* 0x000fe400080006ff */
[----:B------:R-:W-:Y:S01]  /*2d10*/  @!UP2 USHF.L.U32 UR4, UR4, 0x1, URZ ;  /* 0x000000010404a899 */ /* 0x000fe200080006ff */
[----:B------:R-:W-:Y:S01]  /*2d20*/  VOTEU.ALL UP0, P4 ;  /* 0x0000000000ff7886 */ /* 0x000fe20002000000 */
        /* <DEDUP_REMOVED lines=8> */
[----:B------:R1:W-:Y:S06]  /*2db0*/  MEMBAR.ALL.CTA ;  /* 0x0000000000007992 */ /* 0x0003ec0000008000 */
[----:B-1----:R-:W-:Y:S04]  /*2dc0*/  FENCE.VIEW.ASYNC.S ;  /* 0x00000000000073c6 */ /* 0x002fe80000000000 */
[----:B------:R-:W1:Y:S02]  /*2dd0*/  FENCE.VIEW.ASYNC.S ;  /* 0x00000000000073c6 */ /* 0x000e640000000000 */
[----:B-1----:R0:W1:Y:S02]  /*2de0*/  @!UP0 SYNCS.EXCH.64 URZ, [UR10+0x7010], UR4 ;  /* 0x007010040aff85b2 */ /* 0x0020640008000100 */
[----:B-1----:R-:W-:Y:S06]  /*2df0*/  BAR.SYNC.DEFER_BLOCKING 0x0 ;  /* 0x0000000000007b1d */ /* 0x002fec0000010000 */
[----:B0-----:R-:W-:Y:S05]  /*2e00*/  BRA.U UP3, `(.L_x_16) ;  /* 0x00000001037c7547 */ /* 0x001fea000b800000 */
[----:B------:R-:W-:Y:S01]  /*2e10*/  UMOV UR49, 0x40004040 ;  /* 0x4000404000317882 */ /* 0x000fe20000000000 */
[----:B------:R-:W-:Y:S01]  /*2e20*/  UMOV UR51, 0x40004040 ;  /* 0x4000404000337882 */ /* 0x000fe20000000000 */
[----:B------:R-:W-:Y:S01]  /*2e30*/  UMOV UR52, 0x0 ;  /* 0x0000000000347882 */ /* 0x000fe20000000000 */
[----:B------:R-:W-:Y:S01]  /*2e40*/  UMOV UR53, 0x4048490 ;  /* 0x0404849000357882 */ /* 0x000fe20000000000 */
[----:B------:R-:W-:Y:S01]  /*2e50*/  UIADD3 UR4, UPT, UPT, UR10, 0x7010, URZ ;  /* 0x000070100a047890 */ /* 0x000fe2000fffe0ff */
[----:B------:R0:W-:Y:S01]  /*2e60*/  UTCHMMA gdesc[UR48], gdesc[UR50], tmem[UR14], tmem[UR52], idesc[UR53], !UPT ;  /* 0x00ff3432300075ea */ /* 0x0001e2000f80000e */
[----:B------:R-:W-:Y:S01]  /*2e70*/  UMOV UR54, 0x0 ;  /* 0x0000000000367882 */ /* 0x000fe20000000000 */
[----:B------:R-:W-:Y:S01]  /*2e80*/  UMOV UR55, 0x4048490 ;  /* 0x0404849000377882 */ /* 0x000fe20000000000 */
[----:B------:R-:W-:Y:S01]  /*2e90*/  UMOV UR56, 0x0 ;  /* 0x0000000000387882 */ /* 0x000fe20000000000 */
[----:B------:R-:W-:Y:S01]  /*2ea0*/  UMOV UR57, 0x4048490 ;  /* 0x0404849000397882 */ /* 0x000fe20000000000 */
        /* <DEDUP_REMOVED lines=11> */
[----:B------:R-:W-:Y:S01]  /*2f60*/  UMOV UR5, URZ ;  /* 0x000000ff00057c82 */ /* 0x000fe20008000000 */
[----:B------:R0:W-:Y:S01]  /*2f70*/  UTCHMMA gdesc[UR28], gdesc[UR40], tmem[UR14], tmem[UR60], idesc[UR61], UPT ;  /* 0x00ff3c281c0075ea */ /* 0x0001e2000b80000e */
[----:B------:R-:W-:Y:S01]  /*2f80*/  UMOV UR66, 0x0 ;  /* 0x0000000000427882 */ /* 0x000fe20000000000 */
[----:B------:R-:W-:Y:S01]  /*2f90*/  UMOV UR67, 0x4048490 ;  /* 0x0404849000437882 */ /* 0x000fe20000000000 */
[----:B------:R0:W-:Y:S01]  /*2fa0*/  UTCHMMA gdesc[UR30], gdesc[UR42], tmem[UR14], tmem[UR62], idesc[UR63], UPT ;  /* 0x00ff3e2a1e0075ea */ /* 0x0001e2000b80000e */
[----:B------:R-:W-:Y:S01]  /*2fb0*/  UMOV UR4, UR4 ;  /* 0x0000000400047c82 */ /* 0x000fe20008000000 */
[----:B------:R0:W-:Y:S01]  /*2fc0*/  UTCHMMA gdesc[UR32], gdesc[UR44], tmem[UR14], tmem[UR64], idesc[UR65], UPT ;  /* 0x00ff402c200075ea */ /* 0x0001e2000b80000e */
[----:B------:R0:W-:Y:S01]  /*2fd0*/  UTCHMMA gdesc[UR34], gdesc[UR46], tmem[UR14], tmem[UR66], idesc[UR67], UPT ;  /* 0x00ff422e220075ea */ /* 0x0001e2000b80000e */
[----:B------:R0:W-:Y:S01]  /*2fe0*/  UTCBAR [UR4], URZ ;  /* 0x000000ff040073e9 */ /* 0x0001e200080000ff */
[----:B------:R-:W-:Y:S01]  /*2ff0*/  NOP ;  /* 0x0000000000007918 */ /* 0x000fe20000000000 */
.L_x_16:
[----:B------:R-:W1:Y:S02]  /*3000*/  SYNCS.PHASECHK.TRANS64.TRYWAIT P1, [UR10+0x7010], RZ ;  /* 0x007010ffff0075a7 */ /* 0x000e64000802110a */
[----:B-1----:R-:W-:Y:S05]  /*3010*/  @!P1 BRA `(.L_x_17) ;  /* 0x0000002400089947 */ /* 0x002fea0003800000 */
.L_x_25:
[----:B------:R-:W-:Y:S01]  /*3020*/  BAR.SYNC.DEFER_BLOCKING 0x0 ;  /* 0x0000000000007b1d */ /* 0x000fe20000010000 */
[----:B------:R-:W-:-:S04]  /*3030*/  IADD3 R9, P1, PT, R47, UR6, RZ ;  /* 0x000000062f097c10 */ /* 0x000fc8000ff3e0ff */
[C---:B------:R-:W-:Y:S02]  /*3040*/  IADD3 R11, P2, PT, R9.reuse, 0x10, RZ ;  /* 0x00000010090b7810 */ /* 0x040fe40007f5e0ff */
[----:B------:R-:W-:Y:S01]  /*3050*/  IADD3.X R10, PT, PT, RZ, UR7, RZ, P1, !PT ;  /* 0x00000007ff0a7c10 */ /* 0x000fe20008ffe4ff */
[----:B------:R-:W-:Y:S01]  /*3060*/  LDTM.16dp32bit_t0_t15.x4 R4, tmem[UR15] ;  /* 0x0000000f000479ee */ /* 0x000fe20008900000 */
[----:B------:R-:W1:Y:S01]  /*3070*/  LDTM.16dp32bit_t16_t31.x4 R4, tmem[UR15+0x4] ;  /* 0x0000040f000479ee */ /* 0x000e620008920000 */
[----:B------:R-:W-:Y:S02]  /*3080*/  IADD3 R13, P3, PT, R9, 0x12, RZ ;  /* 0x00000012090d7810 */ /* 0x000fe40007f7e0ff */
[-C--:B------:R-:W-:Y:S01]  /*3090*/  ISETP.GT.U32.AND P1, PT, R11, R50.reuse, PT ;  /* 0x000000320b00720c */ /* 0x080fe20003f24070 */
[--C-:B------:R-:W-:Y:S01]  /*30a0*/  IMAD.X R12, RZ, RZ, R10.reuse, P2 ;  /* 0x000000ffff0c7224 */ /* 0x100fe200010e060a */
[----:B------:R-:W-:Y:S01]  /*30b0*/  IADD3 R9, P2, PT, R9, 0x13, RZ ;  /* 0x0000001309097810 */ /* 0x000fe20007f5e0ff */
[----:B------:R-:W-:Y:S01]  /*30c0*/  IMAD.X R14, RZ, RZ, R10, P3 ;  /* 0x000000ffff0e7224 */ /* 0x000fe200018e060a */
[----:B------:R-:W-:-:S02]  /*30d0*/  ISETP.GE.U32.AND P3, PT, R11, R50, PT ;  /* 0x000000320b00720c */ /* 0x000fc40003f66070 */
[C---:B------:R-:W-:Y:S01]  /*30e0*/  ISETP.GT.U32.AND.EX P1, PT, R12.reuse, RZ, PT, P1 ;  /* 0x000000ff0c00720c */ /* 0x040fe20003f24110 */
[----:B------:R-:W-:Y:S01]  /*30f0*/  IMAD.X R10, RZ, RZ, R10, P2 ;  /* 0x000000ffff0a7224 */ /* 0x000fe200010e060a */
[----:B------:R-:W-:Y:S02]  /*3100*/  ISETP.GT.U32.AND P2, PT, R13, R50, PT ;  /* 0x000000320d00720c */ /* 0x000fe40003f44070 */
[----:B------:R-:W-:Y:S02]  /*3110*/  ISETP.GE.U32.AND.EX P3, PT, R12, RZ, PT, P3 ;  /* 0x000000ff0c00720c */ /* 0x000fe40003f66130 */
[----:B------:R-:W-:Y:S01]  /*3120*/  ISETP.GT.U32.AND.EX P2, PT, R14, RZ, PT, P2 ;  /* 0x000000ff0e00720c */ /* 0x000fe20003f44120 */
[----:B------:R-:W2:Y:S01]  /*3130*/  @!P4 SYNCS.CCTL.IV [UR10+0x7010] ;  /* 0x00701000ff00c9b1 */ /* 0x000ea2000800000a */
[----:B------:R-:W-:Y:S01]  /*3140*/  NOP ;  /* 0x0000000000007918 */ /* 0x000fe20000000000 */
[----:B-1----:R-:W-:Y:S01]  /*3150*/  FMUL R4, R4, UR71 ;  /* 0x0000004704047c20 */ /* 0x002fe20008400000 */
[----:B------:R-:W-:Y:S01]  /*3160*/  FMUL R5, R5, UR71 ;  /* 0x0000004705057c20 */ /* 0x000fe20008400000 */
[----:B------:R-:W-:Y:S01]  /*3170*/  FMUL R6, R6, UR71 ;  /* 0x0000004706067c20 */ /* 0x000fe20008400000 */
[----:B------:R-:W-:-:S02]  /*3180*/  FMUL R7, R7, UR71 ;  /* 0x0000004707077c20 */ /* 0x000fc40008400000 */
[----:B------:R-:W-:Y:S02]  /*3190*/  FSEL R11, R4, -INF , !P1 ;  /* 0xff800000040b7808 */ /* 0x000fe40004800000 */
[----:B------:R-:W-:Y:S02]  /*31a0*/  ISETP.GT.U32.AND P1, PT, R9, R50, PT ;  /* 0x000000320900720c */ /* 0x000fe40003f24070 */
[----:B------:R-:W-:Y:S02]  /*31b0*/  FSEL R9, R5, -INF , !P3 ;  /* 0xff80000005097808 */ /* 0x000fe40005800000 */
[----:B------:R-:W-:Y:S02]  /*31c0*/  ISETP.GT.U32.AND.EX P1, PT, R10, RZ, PT, P1 ;  /* 0x000000ff0a00720c */ /* 0x000fe40003f24110 */
[----:B------:R-:W-:Y:S02]  /*31d0*/  FSEL R10, R6, -INF , !P2 ;  /* 0xff800000060a7808 */ /* 0x000fe40005000000 */
[----:B------:R-:W-:-:S02]  /*31e0*/  FSEL R13, R7, -INF , !P1 ;  /* 0xff800000070d7808 */ /* 0x000fc40004800000 */
[----:B------:R-:W-:-:S04]  /*31f0*/  FMNMX3 R4, R11, R9, R10, !PT ;  /* 0x000000090b047276 */ /* 0x000fc8000780000a */
[----:B------:R-:W-:-:S05]  /*3200*/  FMNMX R4, R13, R4, !PT ;  /* 0x000000040d047209 */ /* 0x000fca0007800000 */
[----:B------:R-:W1:Y:S02]  /*3210*/  SHFL.BFLY PT, R5, R4, 0x10, 0x1f ;  /* 0x0e001f0004057f89 */ /* 0x000e6400000e0000 */
[----:B-1----:R-:W-:-:S05]  /*3220*/  FMNMX R12, R4, R5, !PT ;  /* 0x00000005040c7209 */ /* 0x002fca0007800000 */
[----:B--2---:R-:W-:Y:S01]  /*3230*/  @!P5 STS [R41+UR10+0x5000], R12 ;  /* 0x0050000c2900d988 */ /* 0x004fe2000800080a */
[----:B------:R-:W-:Y:S06]  /*3240*/  BAR.SYNC.DEFER_BLOCKING 0x0 ;  /* 0x0000000000007b1d */ /* 0x000fec0000010000 */
[----:B------:R-:W1:Y:S04]  /*3250*/  @!P6 LDS R84, [R40+0x5000] ;  /* 0x005000002854e984 */ /* 0x000e680000000800 */
[----:B-1----:R-:W1:Y:S02]  /*3260*/  SHFL.BFLY PT, R5, R84, 0x1, 0x1f ;  /* 0x0c201f0054057f89 */ /* 0x002e6400000e0000 */
[----:B-1----:R-:W-:-:S05]  /*3270*/  FMNMX R5, R84, R5, !PT ;  /* 0x0000000554057209 */ /* 0x002fca0007800000 */
[----:B------:R-:W-:Y:S01]  /*3280*/  @P0 STS [R40+0x5000], R5 ;  /* 0x0050000528000388 */ /* 0x000fe20000000800 */
[----:B------:R-:W-:Y:S06]  /*3290*/  BAR.SYNC.DEFER_BLOCKING 0x0 ;  /* 0x0000000000007b1d */ /* 0x000fec0000010000 */
[----:B------:R-:W1:Y:S02]  /*32a0*/  LDS R88, [R42+UR10+0x5000] ;  /* 0x0050000a2a587984 */ /* 0x000e640008000800 */
[----:B-1----:R-:W-:-:S05]  /*32b0*/  FMNMX R88, R88, R87, !PT ;  /* 0x0000005758587209 */ /* 0x002fca0007800000 */
[----:B------:R-:W-:-:S04]  /*32c0*/  FADD R4, R11, -R88 ;  /* 0x800000580b047221 */ /* 0x000fc80000000000 */
[----:B------:R-:W-:Y:S01]  /*32d0*/  FMUL R6, R4, 1.4426950216293334961 ;  /* 0x3fb8aa3b04067820 */ /* 0x000fe20000400000 */
[----:B------:R-:W-:-:S03]  /*32e0*/  FADD R4, R9, -R88 ;  /* 0x8000005809047221 */ /* 0x000fc60000000000 */
[----:B------:R-:W-:Y:S01]  /*32f0*/  MUFU.EX2 R22, R6 ;  /* 0x0000000600167308 */ /* 0x000fe20000000800 */
[----:B------:R-:W-:Y:S01]  /*3300*/  FMUL R7, R4, 1.4426950216293334961 ;  /* 0x3fb8aa3b04077820 */ /* 0x000fe20000400000 */
[----:B------:R-:W-:Y:S01]  /*3310*/  FADD R4, R10, -R88 ;  /* 0x800000580a047221 */ /* 0x000fe20000000000 */
[----:B------:R-:W-:-:S03]  /*3320*/  IMAD.U32 R10, R8, -0x80000000, RZ ;  /* 0x80000000080a7824 */ /* 0x000fc600078e00ff */
[----:B------:R-:W-:Y:S01]  /*3330*/  FMUL R5, R4, 1.4426950216293334961 ;  /* 0x3fb8aa3b04057820 */ /* 0x000fe20000400000 */
[----:B------:R-:W-:Y:S01]  /*3340*/  FADD R4, R13, -R88 ;  /* 0x800000580d047221 */ /* 0x000fe20000000000 */
[----:B------:R-:W1:Y:S03]  /*3350*/  MUFU.EX2 R21, R7 ;  /* 0x0000000700157308 */ /* 0x000e660000000800 */
[----:B------:R-:W-:-:S05]  /*3360*/  FMUL R4, R4, 1.4426950216293334961 ;  /* 0x3fb8aa3b04047820 */ /* 0x000fca0000400000 */
[----:B------:R-:W2:Y:S08]  /*3370*/  MUFU.EX2 R24, R5 ;  /* 0x0000000500187308 */ /* 0x000eb00000000800 */
[----:B------:R-:W3:Y:S01]  /*3380*/  MUFU.EX2 R23, R4 ;  /* 0x0000000400177308 */ /* 0x000ee20000000800 */
[----:B-1----:R-:W-:-:S04]  /*3390*/  FADD R9, R22, R21 ;  /* 0x0000001516097221 */ /* 0x002fc80000000000 */
[----:B--2---:R-:W-:-:S04]  /*33a0*/  FADD R9, R24, R9 ;  /* 0x0000000918097221 */ /* 0x004fc80000000000 */
[----:B---3--:R-:W-:-:S05]  /*33b0*/  FADD R9, R23, R9 ;  /* 0x0000000917097221 */ /* 0x008fca0000000000 */
[----:B------:R-:W1:Y:S02]  /*33c0*/  SHFL.BFLY PT, R6, R9, 0x10, 0x1f ;  /* 0x0e001f0009067f89 */ /* 0x000e6400000e0000 */
[----:B-1----:R-:W-:Y:S01]  /*33d0*/  FADD R6, R9, R6 ;  /* 0x0000000609067221 */ /* 0x002fe20000000000 */
[----:B------:R-:W-:Y:S01]  /*33e0*/  BAR.SYNC.DEFER_BLOCKING 0x0 ;  /* 0x0000000000007b1d */ /* 0x000fe20000010000 */
[----:B------:R-:W-:-:S05]  /*33f0*/  IMAD.WIDE R8, R85, 0x2, R62 ;  /* 0x0000000255087825 */ /* 0x000fca00078e023e */
[----:B------:R1:W-:Y:S02]  /*3400*/  @!P5 STS [R41+UR10+0x5000], R6 ;  /* 0x005000062900d988 */ /* 0x0003e4000800080a */
[----:B------:R-:W-:Y:S01]  /*3410*/  BAR.SYNC.DEFER_BLOCKING 0x0 ;  /* 0x0000000000007b1d */ /* 0x000fe20000010000 */
[----:B-1----:R-:W-:-:S05]  /*3420*/  IMAD.WIDE R6, R85, 0x2, R64 ;  /* 0x0000000255067825 */ /* 0x002fca00078e0240 */
[----:B------:R-:W1:Y:S04]  /*3430*/  @!P6 LDS R86, [R40+0x5000] ;  /* 0x005000002856e984 */ /* 0x000e680000000800 */
[----:B-1----:R-:W1:Y:S02]  /*3440*/  SHFL.BFLY PT, R5, R86, 0x1, 0x1f ;  /* 0x0c201f0056057f89 */ /* 0x002e6400000e0000 */
[----:B-1----:R-:W-:Y:S01]  /*3450*/  FADD R11, R86, R5 ;  /* 0x00000005560b7221 */ /* 0x002fe20000000000 */
[----:B------:R-:W-:-:S04]  /*3460*/  IMAD.WIDE R4, R85, 0x2, R66 ;  /* 0x0000000255047825 */ /* 0x000fc800078e0242 */
[----:B------:R1:W-:Y:S01]  /*3470*/  @P0 STS [R40+0x5000], R11 ;  /* 0x0050000b28000388 */ /* 0x0003e20000000800 */
[----:B------:R-:W-:Y:S06]  /*3480*/  BAR.SYNC.DEFER_BLOCKING 0x0 ;  /* 0x0000000000007b1d */ /* 0x000fec0000010000 */
[----:B------:R1:W2:Y:S01]  /*3490*/  LDS R90, [R42+UR10+0x5000] ;  /* 0x0050000a2a5a7984 */ /* 0x0002a20008000800 */
[----:B------:R-:W3:Y:S02]  /*34a0*/  SYNCS.PHASECHK.TRANS64.TRYWAIT P1, [UR72], R10 ;  /* 0x0000000aff0075a7 */ /* 0x000ee40008021148 */
[----:B-123--:R-:W-:Y:S05]  /*34b0*/  @!P1 BRA `(.L_x_18) ;  /* 0x0000001c00ec9947 */ /* 0x00efea0003800000 */
.L_x_26:
[C---:B------:R-:W-:Y:S01]  /*34c0*/  IMAD.WIDE R10, R85.reuse, 0x2, R60 ;  /* 0x00000002550a7825 */ /* 0x040fe200078e023c */
[----:B------:R1:W2:Y:S03]  /*34d0*/  LDG.E.U16 R20, desc[UR18][R4.64] ;  /* 0x0000001204147981 */ /* 0x0002a6000c1e1500 */
[C---:B------:R-:W-:Y:S01]  /*34e0*/  IMAD.WIDE R12, R85.reuse, 0x2, R58 ;  /* 0x00000002550c7825 */ /* 0x040fe200078e023a */
[----:B------:R-:W3:Y:S03]  /*34f0*/  LDG.E.U16 R6, desc[UR18][R6.64] ;  /* 0x0000001206067981 */ /* 0x000ee6000c1e1500 */
[C---:B------:R-:W-:Y:S01]  /*3500*/  IMAD.WIDE R14, R85.reuse, 0x2, R56 ;  /* 0x00000002550e7825 */ /* 0x040fe200078e0238 */
[----:B------:R-:W4:Y:S03]  /*3510*/  LDG.E.U16 R92, desc[UR18][R8.64] ;  /* 0x00000012085c7981 */ /* 0x000f26000c1e1500 */
[C---:B------:R-:W-:Y:S01]  /*3520*/  IMAD.WIDE R16, R85.reuse, 0x2, R54 ;  /* 0x0000000255107825 */ /* 0x040fe200078e0236 */
[----:B------:R-:W5:Y:S03]  /*3530*/  LDG.E.U16 R94, desc[UR18][R10.64] ;  /* 0x000000120a5e7981 */ /* 0x000f66000c1e1500 */
[----:B------:R-:W-:Y:S01]  /*3540*/  IMAD.WIDE R18, R85, 0x2, R52 ;  /* 0x0000000255127825 */ /* 0x000fe200078e0234 */
[----:B------:R-:W5:Y:S04]  /*3550*/  LDG.E.U16 R96, desc[UR18][R12.64] ;  /* 0x000000120c607981 */ /* 0x000f68000c1e1500 */
[----:B------:R-:W5:Y:S04]  /*3560*/  LDG.E.U16 R98, desc[UR18][R14.64] ;  /* 0x000000120e627981 */ /* 0x000f68000c1e1500 */
[----:B------:R-:W5:Y:S04]  /*3570*/  LDG.E.U16 R100, desc[UR18][R16.64] ;  /* 0x0000001210647981 */ /* 0x000f68000c1e1500 */
[----:B------:R-:W5:Y:S01]  /*3580*/  LDG.E.U16 R102, desc[UR18][R18.64] ;  /* 0x0000001212667981 */ /* 0x000f62000c1e1500 */
[----:B------:R-:W-:Y:S01]  /*3590*/  F2FP.BF16.F32.PACK_AB R22, R21, R22 ;  /* 0x000000161516723e */ /* 0x000fe200000010ff */
[----:B-1----:R-:W-:Y:S01]  /*35a0*/  FADD R4, -R88, R87 ;  /* 0x0000005758047221 */ /* 0x002fe20000000100 */
[----:B------:R-:W-:Y:S01]  /*35b0*/  F2FP.BF16.F32.PACK_AB R23, R23, R24 ;  /* 0x000000181717723e */ /* 0x000fe200000010ff */
[----:B------:R-:W-:-:S02]  /*35c0*/  ULEA UR72, UR70, UR10, 0x3 ;  /* 0x0000000a46487291 */ /* 0x000fc4000f8e18ff */
[----:B------:R-:W-:Y:S01]  /*35d0*/  FMUL R87, R4, 1.4426950216293334961 ;  /* 0x3fb8aa3b04577820 */ /* 0x000fe20000400000 */
[----:B------:R-:W-:Y:S01]  /*35e0*/  STTM.16dp32bit_t0_t15.x2 tmem[UR17], R22 ;  /* 0x00000016000079ed */ /* 0x000fe20008880011 */
[----:B------:R-:W-:Y:S01]  /*35f0*/  STTM.16dp32bit_t16_t31.x2 tmem[UR17+0x2], R22 ;  /* 0x00000216000079ed */ /* 0x000fe200088a0011 */
[----:B------:R-:W-:Y:S01]  /*3600*/  UIADD3 UR72, UPT, UPT, UR72, 0x7000, URZ ;  /* 0x0000700048487890 */ /* 0x000fe2000fffe0ff */
[----:B0-----:R-:W-:Y:S02]  /*3610*/  UMOV UR49, UR8 ;  /* 0x0000000800317c82 */ /* 0x001fe40008000000 */
[----:B------:R-:W0:Y:S01]  /*3620*/  MUFU.EX2 R87, R87 ;  /* 0x0000005700577308 */ /* 0x000e220000000800 */
[----:B--2---:R-:W-:Y:S04]  /*3630*/  STS.U16 [R39+UR10+0x6000], R20 ;  /* 0x0060001427007988 */ /* 0x004fe8000800040a */
[----:B---3--:R1:W-:Y:S04]  /*3640*/  STS.U16 [R39+UR10+0x6200], R6 ;  /* 0x0062000627007988 */ /* 0x0083e8000800040a */
[----:B----4-:R2:W-:Y:S04]  /*3650*/  STS.U16 [R39+UR10+0x6400], R92 ;  /* 0x0064005c27007988 */ /* 0x0105e8000800040a */
[----:B-----5:R2:W-:Y:S04]  /*3660*/  STS.U16 [R39+UR10+0x6600], R94 ;  /* 0x0066005e27007988 */ /* 0x0205e8000800040a */
[----:B------:R2:W-:Y:S04]  /*3670*/  STS.U16 [R39+UR10+0x6800], R96 ;  /* 0x0068006027007988 */ /* 0x0005e8000800040a */
[----:B------:R2:W-:Y:S04]  /*3680*/  STS.U16 [R39+UR10+0x6a00], R98 ;  /* 0x006a006227007988 */ /* 0x0005e8000800040a */
[----:B------:R2:W-:Y:S04]  /*3690*/  STS.U16 [R39+UR10+0x6c00], R100 ;  /* 0x006c006427007988 */ /* 0x0005e8000800040a */
[----:B------:R2:W-:Y:S01]  /*36a0*/  STS.U16 [R39+UR10+0x6e00], R102 ;  /* 0x006e006627007988 */ /* 0x0005e2000800040a */
[----:B------:R-:W3:Y:S02]  /*36b0*/  FENCE.VIEW.ASYNC.T ;  /* 0x00000000000073c6 */ /* 0x000ee40000000200 */
[----:B---3--:R-:W-:Y:S06]  /*36c0*/  BAR.SYNC.DEFER_BLOCKING 0x0 ;  /* 0x0000000000007b1d */ /* 0x008fec0000010000 */
[----:B-1----:R-:W-:Y:S01]  /*36d0*/  LDTM.16dp32bit_t0_t15.x32 R4, tmem[UR13] ;  /* 0x0000000d000479ee */ /* 0x002fe20008a80000 */
[----:B------:R-:W0:Y:S01]  /*36e0*/  LDTM.16dp32bit_t16_t31.x32 R4, tmem[UR13+0x20] ;  /* 0x0000200d000479ee */ /* 0x000e220008aa0000 */
[----:B------:R-:W-:Y:S01]  /*36f0*/  NOP ;  /* 0x0000000000007918 */ /* 0x000fe20000000000 */
[C---:B0-----:R-:W-:Y:S01]  /*3700*/  FMUL R4, R87.reuse, R4 ;  /* 0x0000000457047220 */ /* 0x041fe20000400000 */
        /* <DEDUP_REMOVED lines=32> */
[----:B------:R2:W-:Y:S01]  /*3910*/  STTM.16dp32bit_t16_t31.x32 tmem[UR13+0x20], R4 ;  /* 0x00002004000079ed */ /* 0x0005e20008aa000d */
[----:B------:R-:W0:Y:S02]  /*3920*/  FENCE.VIEW.ASYNC.T ;  /* 0x00000000000073c6 */ /* 0x000e240000000200 */
[----:B0-----:R-:W-:Y:S06]  /*3930*/  BAR.SYNC.DEFER_BLOCKING 0x0 ;  /* 0x0000000000007b1d */ /* 0x001fec0000010000 */
[----:B------:R0:W-:Y:S06]  /*3940*/  MEMBAR.ALL.CTA ;  /* 0x0000000000007992 */ /* 0x0001ec0000008000 */
[----:B0-----:R-:W0:Y:S02]  /*3950*/  FENCE.VIEW.ASYNC.S ;  /* 0x00000000000073c6 */ /* 0x001e240000000000 */
[----:B0-----:R-:W-:Y:S06]  /*3960*/  BAR.SYNC.DEFER_BLOCKING 0x0 ;  /* 0x0000000000007b1d */ /* 0x001fec0000010000 */
[----:B------:R-:W-:Y:S05]  /*3970*/  BRA.U UP3, `(.L_x_19) ;  /* 0x0000000103287547 */ /* 0x000fea000b800000 */
[----:B------:R-:W-:Y:S01]  /*3980*/  UMOV UR52, UR72 ;  /* 0x0000004800347c82 */ /* 0x000fe20008000000 */
[----:B------:R-:W-:Y:S01]  /*3990*/  UMOV UR53, URZ ;  /* 0x000000ff00357c82 */ /* 0x000fe20008000000 */
[----:B------:R-:W-:Y:S01]  /*39a0*/  UMOV UR54, UR74 ;  /* 0x0000004a00367c82 */ /* 0x000fe20008000000 */
[----:B------:R-:W-:Y:S01]  /*39b0*/  UMOV UR55, 0xc0004010 ;  /* 0xc000401000377882 */ /* 0x000fe20000000000 */
[----:B------:R-:W-:Y:S01]  /*39c0*/  UMOV UR4, 0x0 ;  /* 0x0000000000047882 */ /* 0x000fe20000000000 */
[----:B------:R-:W-:Y:S01]  /*39d0*/  UMOV UR5, 0x4200490 ;  /* 0x0420049000057882 */ /* 0x000fe20000000000 */
[----:B------:R-:W-:Y:S01]  /*39e0*/  UMOV UR51, UR52 ;  /* 0x0000003400337c82 */ /* 0x000fe20008000000 */
[----:B------:R0:W-:Y:S01]  /*39f0*/  UTCHMMA tmem[UR16], gdesc[UR54], tmem[UR11], tmem[UR4], idesc[UR5], UPT ;  /* 0x00ff0436100079ea */ /* 0x0001e2000b80000b */
[----:B------:R0:W-:Y:S01]  /*3a00*/  UTCBAR [UR51], URZ ;  /* 0x000000ff330073e9 */ /* 0x0001e200080000ff */
[----:B------:R-:W-:Y:S02]  /*3a10*/  NOP ;  /* 0x0000000000007918 */ /* 0x000fe40000000000 */
.L_x_19:
[----:B------:R-:W-:Y:S01]  /*3a20*/  UIADD3 UR6, UP0, UPT, UR6, 0x10, URZ ;  /* 0x0000001006067890 */ /* 0x000fe2000ff1e0ff */
[----:B------:R-:W-:Y:S01]  /*3a30*/  FFMA R51, R87, R51, R90 ;  /* 0x0000003357337223 */ /* 0x000fe2000000005a */
[----:B------:R-:W-:Y:S01]  /*3a40*/  UIADD3 UR70, UPT, UPT, UR70, 0x1, URZ ;  /* 0x0000000146467890 */ /* 0x000fe2000fffe0ff */
[----:B------:R-:W-:Y:S01]  /*3a50*/  VIADD R85, R85, UR68 ;  /* 0x0000004455557c36 */ /* 0x000fe20008000000 */
[----:B------:R-:W-:Y:S01]  /*3a60*/  UIADD3.X UR7, UPT, UPT, URZ, UR7, URZ, UP0, !UPT ;  /* 0x00000007ff077290 */ /* 0x000fe200087fe4ff */
[----:B--2---:R-:W-:Y:S01]  /*3a70*/  IMAD.U32 R8, RZ, RZ, UR49 ;  /* 0x00000031ff087e24 */ /* 0x004fe2000f8e00ff */
[----:B------:R-:W-:Y:S01]  /*3a80*/  UISETP.GE.U32.AND UP0, UPT, UR6, UR73, UPT ;  /* 0x000000490600728c */ /* 0x000fe2000bf06070 */
[----:B------:R-:W-:Y:S01]  /*3a90*/  IMAD.MOV.U32 R87, RZ, RZ, R88 ;  /* 0x000000ffff577224 */ /* 0x000fe200078e0058 */
[----:B------:R-:W-:Y:S02]  /*3aa0*/  UISETP.GT.AND UP4, UPT, UR70, 0x1, UPT ;  /* 0x000000014600788c */ /* 0x000fe4000bf84270 */
[----:B------:R-:W-:-:S02]  /*3ab0*/  UISETP.GE.U32.AND.EX UP0, UPT, UR7, URZ, UPT, UP0 ;  /* 0x000000ff0700728c */ /* 0x000fc4000bf06100 */
[----:B0-----:R-:W-:Y:S02]  /*3ac0*/  USEL UR4, URZ, 0x1, !UP4 ;  /* 0x00000001ff047887 */ /* 0x001fe4000e000000 */
[----:B------:R-:W-:Y:S02]  /*3ad0*/  UIADD3 UR75, UPT, UPT, UR69, UR75, URZ ;  /* 0x0000004b454b7290 */ /* 0x000fe4000fffe0ff */
[----:B------:R-:W-:Y:S02]  /*3ae0*/  USEL UR70, UR70, URZ, !UP4 ;  /* 0x000000ff46467287 */ /* 0x000fe4000e000000 */
[----:B------:R-:W-:Y:S01]  /*3af0*/  ULOP3.LUT UR8, UR8, UR4, URZ, 0x3c, !UPT ;  /* 0x0000000408087292 */ /* 0x000fe2000f8e3cff */
[----:B------:R-:W-:Y:S11]  /*3b00*/  BRA.U !UP0, `(.L_x_20) ;  /* 0xfffffff108147547 */ /* 0x000ff6000b83ffff */
[----:B------:R-:W-:Y:S01]  /*3b10*/  UISETP.GE.AND UP0, UPT, UR12, 0x1, UPT ;  /* 0x000000010c00788c */ /* 0x000fe2000bf06270 */
[----:B------:R-:W-:-:S08]  /*3b20*/  MOV R87, R88 ;  /* 0x0000005800577202 */ /* 0x000fd00000000f00 */
[----:B------:R-:W-:Y:S05]  /*3b30*/  BRA.U !UP0, `(.L_x_15) ;  /* 0x0000000108147547 */ /* 0x000fea000b800000 */
[----:B------:R-:W-:-:S06]  /*3b40*/  USHF.L.U32 UR4, UR49, 0x1f, URZ ;  /* 0x0000001f31047899 */ /* 0x000fcc00080006ff */
[----:B------:R-:W-:-:S04]  /*3b50*/  IMAD.U32 R4, RZ, RZ, UR4 ;  /* 0x00000004ff047e24 */ /* 0x000fc8000f8e00ff */
[----:B------:R-:W0:Y:S02]  /*3b60*/  SYNCS.PHASECHK.TRANS64.TRYWAIT P0, [UR72], R4 ;  /* 0x00000004ff0075a7 */ /* 0x000e240008001148 */
[----:B0-----:R-:W-:Y:S05]  /*3b70*/  @!P0 BRA `(.L_x_21) ;  /* 0x0000001800488947 */ /* 0x001fea0003800000 */
.L_x_27:
[----:B------:R-:W-:-:S07]  /*3b80*/  IMAD.MOV.U32 R87, RZ, RZ, R88 ;  /* 0x000000ffff577224 */ /* 0x000fce00078e0058 */
.L_x_15:
[----:B------:R-:W-:Y:S01]  /*3b90*/  BAR.SYNC.DEFER_BLOCKING 0x0 ;  /* 0x0000000000007b1d */ /* 0x000fe20000010000 */
[C---:B------:R-:W-:Y:S01]  /*3ba0*/  FSETP.GT.AND P0, PT, |R51|.reuse, 8.50705917302346158658e+37, PT ;  /* 0x7e8000003300780b */ /* 0x040fe20003f04200 */
[C---:B------:R-:W-:Y:S01]  /*3bb0*/  FMUL R40, R51.reuse, 8388608 ;  /* 0x4b00000033287820 */ /* 0x040fe20000400000 */
[----:B------:R-:W-:Y:S01]  /*3bc0*/  FSETP.GEU.AND P2, PT, |R51|, 1.175494350822287508e-38, PT ;  /* 0x008000003300780b */ /* 0x000fe20003f4e200 */
[----:B------:R-:W-:Y:S01]  /*3bd0*/  IMAD.MOV.U32 R50, RZ, RZ, 0x3dc6b27f ;  /* 0x3dc6b27fff327424 */ /* 0x000fe200078e00ff */
[----:B------:R-:W-:Y:S01]  /*3be0*/  LEA R49, R49, UR10, 0x8 ;  /* 0x0000000a31317c11 */ /* 0x000fe2000f8e40ff */
[----:B------:R-:W1:Y:S01]  /*3bf0*/  LDCU.64 UR4, c[0x0][0x3e0] ;  /* 0x00007c00ff0477ac */ /* 0x000e620008000a00 */
[----:B------:R-:W-:Y:S02]  /*3c00*/  FSETP.GEU.AND P1, PT, R51, 1.175494350822287508e-38, PT ;  /* 0x008000003300780b */ /* 0x000fe40003f2e000 */
[----:B------:R-:W-:Y:S01]  /*3c10*/  SHF.R.U32.HI R39, RZ, 0x2, R0 ;  /* 0x00000002ff277819 */ /* 0x000fe20000011600 */
[----:B------:R-:W-:Y:S01]  /*3c20*/  IMAD R48, R48, 0x40, R49 ;  /* 0x0000004030307824 */ /* 0x000fe200078e0231 */
[----:B------:R-:W-:-:S02]  /*3c30*/  FSEL R40, R40, R51, !P1 ;  /* 0x0000003328287208 */ /* 0x000fc40004800000 */
[----:B------:R-:W-:Y:S01]  /*3c40*/  LOP3.LUT R39, R39, 0x38, RZ, 0xc0, !PT ;  /* 0x0000003827277812 */ /* 0x000fe200078ec0ff */
[----:B------:R-:W-:Y:S01]  /*3c50*/  @P0 FMUL R51, R51, 0.25 ;  /* 0x3e80000033330820 */ /* 0x000fe20000400000 */
[----:B------:R-:W-:Y:S02]  /*3c60*/  IMAD R43, R37, 0x10, R48 ;  /* 0x00000010252b7824 */ /* 0x000fe400078e0230 */
[----:B------:R-:W-:Y:S01]  /*3c70*/  LOP3.LUT R37, R39, 0x1f, R0, 0xf8, !PT ;  /* 0x0000001f27257812 */ /* 0x000fe200078ef800 */
[----:B------:R-:W-:Y:S01]  /*3c80*/  @!P2 FMUL R51, R51, 16777216 ;  /* 0x4b8000003333a820 */ /* 0x000fe20000400000 */
[----:B------:R-:W-:Y:S02]  /*3c90*/  IMAD R36, R36, 0x8, R43 ;  /* 0x0000000824247824 */ /* 0x000fe400078e022b */
[----:B------:R-:W-:Y:S01]  /*3ca0*/  VIADD R39, R40, 0xc0cafb0d ;  /* 0xc0cafb0d28277836 */ /* 0x000fe20000000000 */
[----:B------:R-:W2:Y:S01]  /*3cb0*/  MUFU.RCP R43, R51 ;  /* 0x00000033002b7308 */ /* 0x000ea20000001000 */
[----:B------:R-:W-:Y:S01]  /*3cc0*/  SHF.L.U32 R42, R37, 0x3, RZ ;  /* 0x00000003252a7819 */ /* 0x000fe200000006ff */
[----:B------:R-:W4:Y:S02]  /*3cd0*/  @!P4 SYNCS.CCTL.IV [UR10+0x7000] ;  /* 0x00700000ff00c9b1 */ /* 0x000f24000800000a */
[----:B----4-:R-:W-:Y:S01]  /*3ce0*/  BAR.SYNC.DEFER_BLOCKING 0x0 ;  /* 0x0000000000007b1d */ /* 0x010fe20000010000 */
[----:B------:R-:W-:Y:S01]  /*3cf0*/  LOP3.LUT R41, R39, 0xff800000, RZ, 0xc0, !PT ;  /* 0xff80000027297812 */ /* 0x000fe200078ec0ff */
[----:B------:R-:W-:Y:S01]  /*3d00*/  IMAD.SHL.U32 R0, R0, 0x10, RZ ;  /* 0x0000001000007824 */ /* 0x000fe200078e00ff */
[----:B------:R-:W-:Y:S01]  /*3d10*/  LOP3.LUT R45, R42, 0xc0, RZ, 0xc0, !PT ;  /* 0x000000c02a2d7812 */ /* 0x000fe200078ec0ff */
[----:B-1----:R-:W-:Y:S01]  /*3d20*/  UIMAD UR4, UR9, UR4, URZ ;  /* 0x00000004090472a4 */ /* 0x002fe2000f8e02ff */
[----:B------:R-:W-:Y:S01]  /*3d30*/  I2FP.F32.S32 R42, R41 ;  /* 0x00000029002a7245 */ /* 0x000fe20000201400 */
[----:B------:R-:W-:Y:S01]  /*3d40*/  IMAD.IADD R41, R40, 0x1, -R41 ;  /* 0x0000000128297824 */ /* 0x000fe200078e0a29 */
[----:B------:R-:W-:Y:S01]  /*3d50*/  FSEL R39, RZ, -23, P1 ;  /* 0xc1b80000ff277808 */ /* 0x000fe20000800000 */
[----:B0--3--:R-:W-:Y:S01]  /*3d60*/  LDTM.16dp32bit_t0_t15.x32 R4, tmem[UR13] ;  /* 0x0000000d000479ee */ /* 0x009fe20008a80000 */
[----:B------:R-:W0:Y:S01]  /*3d70*/  LDTM.16dp32bit_t16_t31.x32 R4, tmem[UR13+0x20] ;  /* 0x0000200d000479ee */ /* 0x000e220008aa0000 */
[----:B------:R-:W-:Y:S01]  /*3d80*/  LOP3.LUT R0, R0, 0x30, RZ, 0xc0, !PT ;  /* 0x0000003000007812 */ /* 0x000fe200078ec0ff */
[----:B------:R-:W-:Y:S01]  /*3d90*/  FADD R41, R41, -1 ;  /* 0xbf80000029297421 */ /* 0x000fe20000000000 */
[----:B------:R-:W-:Y:S01]  /*3da0*/  FSETP.NEU.AND P1, PT, R40, RZ, PT ;  /* 0x000000ff2800720b */ /* 0x000fe20003f2d000 */
[----:B------:R-:W-:Y:S01]  /*3db0*/  FFMA.FTZ R42, R42, 1.1920928955078125e-07, R39 ;  /* 0x340000002a2a7823 */ /* 0x000fe20000010027 */
[----:B------:R-:W-:Y:S01]  /*3dc0*/  IADD3 R0, PT, PT, R45, UR10, R0 ;  /* 0x0000000a2d007c10 */ /* 0x000fe2000fffe000 */
[----:B------:R-:W1:Y:S01]  /*3dd0*/  LDC R39, c[0x0][0x3e8] ;  /* 0x0000fa00ff277b82 */ /* 0x000e620000000800 */
[----:B------:R-:W-:Y:S01]  /*3de0*/  USHF.L.U32 UR6, UR4, 0x1, URZ ;  /* 0x0000000104067899 */ /* 0x000fe200080006ff */
[----:B------:R-:W-:-:S05]  /*3df0*/  IMAD.SHL.U32 R37, R37, 0x10, RZ ;  /* 0x0000001025257824 */ /* 0x000fca00078e00ff */
[----:B------:R-:W-:Y:S01]  /*3e00*/  LOP3.LUT R37, R37, 0xf0, RZ, 0xc0, !PT ;  /* 0x000000f025257812 */ /* 0x000fe200078ec0ff */
[----:B------:R-:W3:Y:S01]  /*3e10*/  @!P4 SYNCS.CCTL.IV [UR10+0x7008] ;  /* 0x00700800ff00c9b1 */ /* 0x000ee2000800000a */
[----:B------:R-:W-:Y:S01]  /*3e20*/  NOP ;  /* 0x0000000000007918 */ /* 0x000fe20000000000 */
[----:B0-----:R-:W-:Y:S01]  /*3e30*/  @P0 FMUL R4, R4, 0.25 ;  /* 0x3e80000004040820 */ /* 0x001fe20000400000 */
[----:B------:R-:W-:Y:S01]  /*3e40*/  @P0 FMUL R5, R5, 0.25 ;  /* 0x3e80000005050820 */ /* 0x000fe20000400000 */
[----:B------:R-:W-:Y:S01]  /*3e50*/  @P0 FMUL R7, R7, 0.25 ;  /* 0x3e80000007070820 */ /* 0x000fe20000400000 */
[----:B------:R-:W-:Y:S01]  /*3e60*/  @P0 FMUL R8, R8, 0.25 ;  /* 0x3e80000008080820 */ /* 0x000fe20000400000 */
[----:B------:R-:W-:Y:S01]  /*3e70*/  @!P2 FMUL R4, R4, 16777216 ;  /* 0x4b8000000404a820 */ /* 0x000fe20000400000 */
[----:B------:R-:W-:Y:S01]  /*3e80*/  @P0 FMUL R16, R16, 0.25 ;  /* 0x3e80000010100820 */ /* 0x000fe20000400000 */
[----:B------:R-:W-:Y:S01]  /*3e90*/  @P0 FMUL R6, R6, 0.25 ;  /* 0x3e80000006060820 */ /* 0x000fe20000400000 */
[----:B------:R-:W-:Y:S01]  /*3ea0*/  @P0 FMUL R12, R12, 0.25 ;  /* 0x3e8000000c0c0820 */ /* 0x000fe20000400000 */
[----:B--2---:R-:W-:Y:S01]  /*3eb0*/  FMUL R44, R43, R4 ;  /* 0x000000042b2c7220 */ /* 0x004fe20000400000 */
[----:B------:R-:W-:Y:S01]  /*3ec0*/  FFMA.FTZ R4, R41, R50, -0.16845393180847167969 ;  /* 0xbe2c7f3029047423 */ /* 0x000fe20000010032 */
[----:B------:R-:W-:Y:S01]  /*3ed0*/  @P0 FMUL R15, R15, 0.25 ;  /* 0x3e8000000f0f0820 */ /* 0x000fe20000400000 */
[----:B------:R-:W-:Y:S01]  /*3ee0*/  @P0 FMUL R19, R19, 0.25 ;  /* 0x3e80000013130820 */ /* 0x000fe20000400000 */
[----:B------:R-:W-:Y:S01]  /*3ef0*/  @P0 FMUL R20, R20, 0.25 ;  /* 0x3e80000014140820 */ /* 0x000fe20000400000 */
[C---:B------:R-:W-:Y:S01]  /*3f00*/  FFMA.FTZ R4, R41.reuse, R4, 0.1716887056827545166 ;  /* 0x3e2fcf2a29047423 */ /* 0x040fe20000010004 */
[----:B------:R-:W-:Y:S01]  /*3f10*/  @P0 FMUL R24, R24, 0.25 ;  /* 0x3e80000018180820 */ /* 0x000fe20000400000 */
[----:B------:R-:W-:Y:S01]  /*3f20*/  @P0 FMUL R28, R28, 0.25 ;  /* 0x3e8000001c1c0820 */ /* 0x000fe20000400000 */
[----:B------:R-:W-:Y:S01]  /*3f30*/  @P0 FMUL R32, R32, 0.25 ;  /* 0x3e80000020200820 */ /* 0x000fe20000400000 */
[----:B------:R-:W-:Y:S01]  /*3f40*/  FFMA.FTZ R4, R41, R4, -0.17900948226451873779 ;  /* 0xbe374e4329047423 */ /* 0x000fe20000010004 */
[----:B------:R-:W-:Y:S01]  /*3f50*/  @P0 FMUL R11, R11, 0.25 ;  /* 0x3e8000000b0b0820 */ /* 0x000fe20000400000 */
[----:B------:R-:W-:Y:S01]  /*3f60*/  @!P2 FMUL R5, R5, 16777216 ;  /* 0x4b8000000505a820 */ /* 0x000fe20000400000 */
[----:B------:R-:W-:Y:S01]  /*3f70*/  @!P2 FMUL R7, R7, 16777216 ;  /* 0x4b8000000707a820 */ /* 0x000fe20000400000 */
[C---:B------:R-:W-:Y:S01]  /*3f80*/  FFMA.FTZ R4, R41.reuse, R4, 0.20512372255325317383 ;  /* 0x3e520bf429047423 */ /* 0x040fe20000010004 */
[----:B------:R-:W-:Y:S01]  /*3f90*/  @P0 FMUL R18, R18, 0.25 ;  /* 0x3e80000012120820 */ /* 0x000fe20000400000 */
[----:B------:R-:W-:Y:S01]  /*3fa0*/  @!P2 FMUL R8, R8, 16777216 ;  /* 0x4b8000000808a820 */ /* 0x000fe20000400000 */
[----:B------:R-:W-:Y:S01]  /*3fb0*/  @!P2 FMUL R16, R16, 16777216 ;  /* 0x4b8000001010a820 */ /* 0x000fe20000400000 */
[----:B------:R-:W-:Y:S01]  /*3fc0*/  FFMA.FTZ R4, R41, R4, -0.24046532809734344482 ;  /* 0xbe763c8b29047423 */ /* 0x000fe20000010004 */
[----:B------:R-:W-:Y:S01]  /*3fd0*/  @P0 FMUL R9, R9, 0.25 ;  /* 0x3e80000009090820 */ /* 0x000fe20000400000 */
[----:B------:R-:W-:Y:S01]  /*3fe0*/  @!P2 FMUL R6, R6, 16777216 ;  /* 0x4b8000000606a820 */ /* 0x000fe20000400000 */
[----:B------:R-:W-:Y:S01]  /*3ff0*/  @!P2 FMUL R12, R12, 16777216 ;  /* 0x4b8000000c0ca820 */ /* 0x000fe20000400000 */
[----:B------:R-:W-:Y:S01]  /*4000*/  FFMA.FTZ R4, R41, R4, 0.28857114911079406738 ;  /* 0x3e93bf9929047423 */ /* 0x000fe20000010004 */
[----:B------:R-:W-:Y:S01]  /*4010*/  @!P2 FMUL R15, R15, 16777216 ;  /* 0x4b8000000f0fa820 */ /* 0x000fe20000400000 */
[----:B------:R-:W-:Y:S01]  /*4020*/  @!P2 FMUL R19, R19, 16777216 ;  /* 0x4b8000001313a820 */ /* 0x000fe20000400000 */
[----:B------:R-:W-:Y:S01]  /*4030*/  @P0 FMUL R10, R10, 0.25 ;  /* 0x3e8000000a0a0820 */ /* 0x000fe20000400000 */
[C---:B------:R-:W-:Y:S01]  /*4040*/  FFMA.FTZ R4, R41.reuse, R4, -0.36067417263984680176 ;  /* 0xbeb8aa4929047423 */ /* 0x040fe20000010004 */
[----:B------:R-:W-:Y:S01]  /*4050*/  @!P2 FMUL R20, R20, 16777216 ;  /* 0x4b8000001414a820 */ /* 0x000fe20000400000 */
[----:B------:R-:W-:Y:S01]  /*4060*/  @!P2 FMUL R24, R24, 16777216 ;  /* 0x4b8000001818a820 */ /* 0x000fe20000400000 */
[----:B------:R-:W-:Y:S01]  /*4070*/  @!P2 FMUL R28, R28, 16777216 ;  /* 0x4b8000001c1ca820 */ /* 0x000fe20000400000 */
[----:B------:R-:W-:Y:S01]  /*4080*/  @!P2 FMUL R32, R32, 16777216 ;  /* 0x4b8000002020a820 */ /* 0x000fe20000400000 */
[----:B------:R-:W-:Y:S01]  /*4090*/  FFMA.FTZ R4, R41, R4, 0.48089820146560668945 ;  /* 0x3ef6384a29047423 */ /* 0x000fe20000010004 */
[----:B------:R-:W-:Y:S01]  /*40a0*/  @P0 FMUL R17, R17, 0.25 ;  /* 0x3e80000011110820 */ /* 0x000fe20000400000 */
[----:B------:R-:W-:Y:S01]  /*40b0*/  @!P2 FMUL R11, R11, 16777216 ;  /* 0x4b8000000b0ba820 */ /* 0x000fe20000400000 */
[C---:B------:R-:W-:Y:S01]  /*40c0*/  FMUL R45, R43.reuse, R5 ;  /* 0x000000052b2d7220 */ /* 0x040fe20000400000 */
[C---:B------:R-:W-:Y:S01]  /*40d0*/  FMUL R47, R43.reuse, R7 ;  /* 0x000000072b2f7220 */ /* 0x040fe20000400000 */
[----:B------:R-:W-:Y:S01]  /*40e0*/  @P0 FMUL R26, R26, 0.25 ;  /* 0x3e8000001a1a0820 */ /* 0x000fe20000400000 */
[----:B------:R-:W-:Y:S01]  /*40f0*/  @!P2 FMUL R18, R18, 16777216 ;  /* 0x4b8000001212a820 */ /* 0x000fe20000400000 */
[C---:B------:R-:W-:Y:S01]  /*4100*/  FMUL R5, R43.reuse, R8 ;  /* 0x000000082b057220 */ /* 0x040fe20000400000 */
[----:B------:R-:W-:Y:S01]  /*4110*/  FMUL R7, R43, R16 ;  /* 0x000000102b077220 */ /* 0x000fe20000400000 */
[----:B------:R-:W-:Y:S01]  /*4120*/  @!P2 FMUL R9, R9, 16777216 ;  /* 0x4b8000000909a820 */ /* 0x000fe20000400000 */
[C---:B------:R-:W-:Y:S01]  /*4130*/  FMUL R46, R43.reuse, R6 ;  /* 0x000000062b2e7220 */ /* 0x040fe20000400000 */
[C---:B------:R-:W-:Y:S01]  /*4140*/  FMUL R12, R43.reuse, R12 ;  /* 0x0000000c2b0c7220 */ /* 0x040fe20000400000 */
[C---:B------:R-:W-:Y:S01]  /*4150*/  FMUL R49, R43.reuse, R15 ;  /* 0x0000000f2b317220 */ /* 0x040fe20000400000 */
[----:B------:R-:W-:Y:S01]  /*4160*/  FMUL R52, R43, R19 ;  /* 0x000000132b347220 */ /* 0x000fe20000400000 */
[----:B-1----:R-:W-:-:S02]  /*4170*/  IMAD R16, R2, R39, RZ ;  /* 0x0000002702107224 */ /* 0x002fc400078e02ff */
[----:B------:R-:W-:Y:S01]  /*4180*/  @P0 FMUL R13, R13, 0.25 ;  /* 0x3e8000000d0d0820 */ /* 0x000fe20000400000 */
[----:B------:R-:W-:Y:S01]  /*4190*/  @!P2 FMUL R10, R10, 16777216 ;  /* 0x4b8000000a0aa820 */ /* 0x000fe20000400000 */
[C---:B------:R-:W-:Y:S01]  /*41a0*/  FMUL R20, R43.reuse, R20 ;  /* 0x000000142b147220 */ /* 0x040fe20000400000 */
[C---:B------:R-:W-:Y:S01]  /*41b0*/  FMUL R15, R43.reuse, R24 ;  /* 0x000000182b0f7220 */ /* 0x040fe20000400000 */
[C---:B------:R-:W-:Y:S01]  /*41c0*/  FMUL R28, R43.reuse, R28 ;  /* 0x0000001c2b1c7220 */ /* 0x040fe20000400000 */
[----:B------:R-:W-:Y:S01]  /*41d0*/  FMUL R19, R43, R32 ;  /* 0x000000202b137220 */ /* 0x000fe20000400000 */
[----:B------:R-:W-:Y:S01]  /*41e0*/  FFMA.FTZ R6, R41, R4, -0.72134751081466674805 ;  /* 0xbf38aa3b29067423 */ /* 0x000fe20000010004 */
[----:B------:R-:W-:Y:S01]  /*41f0*/  @P0 FMUL R14, R14, 0.25 ;  /* 0x3e8000000e0e0820 */ /* 0x000fe20000400000 */
[----:B------:R-:W-:Y:S01]  /*4200*/  @!P2 FMUL R17, R17, 16777216 ;  /* 0x4b8000001111a820 */ /* 0x000fe20000400000 */
[----:B------:R-:W-:Y:S01]  /*4210*/  FMUL R50, R43, R11 ;  /* 0x0000000b2b327220 */ /* 0x000fe20000400000 */
[----:B------:R-:W-:Y:S01]  /*4220*/  @P0 FMUL R29, R29, 0.25 ;  /* 0x3e8000001d1d0820 */ /* 0x000fe20000400000 */
[----:B------:R-:W-:Y:S01]  /*4230*/  @P0 FMUL R33, R33, 0.25 ;  /* 0x3e80000021210820 */ /* 0x000fe20000400000 */
[----:B------:R-:W-:Y:S01]  /*4240*/  @!P2 FMUL R26, R26, 16777216 ;  /* 0x4b8000001a1aa820 */ /* 0x000fe20000400000 */
[C---:B------:R-:W-:Y:S01]  /*4250*/  FMUL R11, R43.reuse, R18 ;  /* 0x000000122b0b7220 */ /* 0x040fe20000400000 */
[----:B------:R-:W-:Y:S01]  /*4260*/  FMUL R48, R43, R9 ;  /* 0x000000092b307220 */ /* 0x000fe20000400000 */
[----:B------:R-:W-:Y:S01]  /*4270*/  F2FP.BF16.F32.PACK_AB R4, R5, R44 ;  /* 0x0000002c0504723e */ /* 0x000fe200000010ff */
[----:B------:R-:W-:-:S02]  /*4280*/  IMAD R18, R39, 0x4, R16 ;  /* 0x0000000427127824 */ /* 0x000fc400078e0210 */
[----:B------:R-:W-:Y:S01]  /*4290*/  @!P2 FMUL R13, R13, 16777216 ;  /* 0x4b8000000d0da820 */ /* 0x000fe20000400000 */
[----:B------:R-:W-:Y:S01]  /*42a0*/  FMUL R9, R43, R10 ;  /* 0x0000000a2b097220 */ /* 0x000fe20000400000 */
[----:B------:R-:W-:Y:S01]  /*42b0*/  F2FP.BF16.F32.PACK_AB R5, R7, R12 ;  /* 0x0000000c0705723e */ /* 0x000fe200000010ff */
[----:B------:R-:W-:Y:S01]  /*42c0*/  FMUL R8, R41, R6 ;  /* 0x0000000629087220 */ /* 0x000fe20000400000 */
[----:B------:R-:W-:Y:S01]  /*42d0*/  @!P2 FMUL R14, R14, 16777216 ;  /* 0x4b8000000e0ea820 */ /* 0x000fe20000400000 */
[----:B------:R-:W-:Y:S01]  /*42e0*/  FMUL R10, R43, R17 ;  /* 0x000000112b0a7220 */ /* 0x000fe20000400000 */
[----:B------:R-:W-:Y:S01]  /*42f0*/  F2FP.BF16.F32.PACK_AB R6, R15, R20 ;  /* 0x000000140f06723e */ /* 0x000fe200000010ff */
[----:B------:R-:W-:Y:S01]  /*4300*/  @P0 FMUL R21, R21, 0.25 ;  /* 0x3e80000015150820 */ /* 0x000fe20000400000 */
[----:B------:R-:W-:Y:S01]  /*4310*/  F2FP.BF16.F32.PACK_AB R7, R19, R28 ;  /* 0x0000001c1307723e */ /* 0x000fe200000010ff */
[----:B------:R-:W-:Y:S01]  /*4320*/  @P0 FMUL R22, R22, 0.25 ;  /* 0x3e80000016160820 */ /* 0x000fe20000400000 */
[----:B------:R-:W-:Y:S01]  /*4330*/  @P0 FMUL R23, R23, 0.25 ;  /* 0x3e80000017170820 */ /* 0x000fe20000400000 */
[----:B------:R-:W-:Y:S01]  /*4340*/  @P0 FMUL R25, R25, 0.25 ;  /* 0x3e80000019190820 */ /* 0x000fe20000400000 */
[----:B------:R-:W-:Y:S01]  /*4350*/  @P0 FMUL R27, R27, 0.25 ;  /* 0x3e8000001b1b0820 */ /* 0x000fe20000400000 */
[----:B------:R-:W-:Y:S01]  /*4360*/  @P0 FMUL R30, R30, 0.25 ;  /* 0x3e8000001e1e0820 */ /* 0x000fe20000400000 */
[----:B------:R-:W-:Y:S01]  /*4370*/  @P0 FMUL R31, R31, 0.25 ;  /* 0x3e8000001f1f0820 */ /* 0x000fe20000400000 */
[----:B------:R-:W-:Y:S01]  /*4380*/  @P0 FMUL R34, R34, 0.25 ;  /* 0x3e80000022220820 */ /* 0x000fe20000400000 */
[----:B------:R-:W-:Y:S01]  /*4390*/  @P0 FMUL R35, R35, 0.25 ;  /* 0x3e80000023230820 */ /* 0x000fe20000400000 */
[----:B------:R-:W-:Y:S01]  /*43a0*/  @!P2 FMUL R29, R29, 16777216 ;  /* 0x4b8000001d1da820 */ /* 0x000fe20000400000 */
[----:B------:R-:W-:Y:S01]  /*43b0*/  @!P2 FMUL R33, R33, 16777216 ;  /* 0x4b8000002121a820 */ /* 0x000fe20000400000 */
[----:B------:R-:W-:Y:S01]  /*43c0*/  FMUL R17, R43, R26 ;  /* 0x0000001a2b117220 */ /* 0x000fe20000400000 */
[----:B------:R-:W-:Y:S01]  /*43d0*/  ISETP.GE.U32.AND P0, PT, R40, 0x7f800000, PT ;  /* 0x7f8000002800780c */ /* 0x000fe20003f06070 */
[----:B------:R-:W-:-:S02]  /*43e0*/  IMAD R26, R39, 0x4, R18 ;  /* 0x00000004271a7824 */ /* 0x000fc400078e0212 */
[C---:B------:R-:W-:Y:S01]  /*43f0*/  FMUL R13, R43.reuse, R13 ;  /* 0x0000000d2b0d7220 */ /* 0x040fe20000400000 */
[C---:B------:R-:W-:Y:S01]  /*4400*/  FMUL R14, R43.reuse, R14 ;  /* 0x0000000e2b0e7220 */ /* 0x040fe20000400000 */
[C---:B------:R-:W-:Y:S01]  /*4410*/  FMUL R29, R43.reuse, R29 ;  /* 0x0000001d2b1d7220 */ /* 0x040fe20000400000 */
[----:B------:R-:W-:Y:S01]  /*4420*/  FMUL R32, R43, R33 ;  /* 0x000000212b207220 */ /* 0x000fe20000400000 */
[----:B---3--:R0:W-:Y:S01]  /*4430*/  STS.128 [R36], R4 ;  /* 0x0000000424007388 */ /* 0x0081e20000000c00 */
[----:B------:R-:W-:Y:S01]  /*4440*/  @!P2 FMUL R21, R21, 16777216 ;  /* 0x4b8000001515a820 */ /* 0x000fe20000400000 */
[----:B------:R-:W-:Y:S01]  /*4450*/  @!P2 FMUL R25, R25, 16777216 ;  /* 0x4b8000001919a820 */ /* 0x000fe20000400000 */
[----:B------:R-:W-:Y:S01]  /*4460*/  F2FP.BF16.F32.PACK_AB R12, R9, R46 ;  /* 0x0000002e090c723e */ /* 0x000fe200000010ff */
[----:B------:R-:W-:Y:S01]  /*4470*/  FMUL R8, R41, R8 ;  /* 0x0000000829087220 */ /* 0x000fe20000400000 */
[----:B------:R-:W-:Y:S01]  /*4480*/  F2FP.BF16.F32.PACK_AB R9, R10, R13 ;  /* 0x0000000d0a09723e */ /* 0x000fe200000010ff */
[----:B------:R-:W-:Y:S01]  /*4490*/  FMUL R21, R43, R21 ;  /* 0x000000152b157220 */ /* 0x000fe20000400000 */
[----:B------:R-:W-:Y:S01]  /*44a0*/  F2FP.BF16.F32.PACK_AB R13, R11, R14 ;  /* 0x0000000e0b0d723e */ /* 0x000fe200000010ff */
[----:B------:R-:W-:Y:S01]  /*44b0*/  FMUL R24, R43, R25 ;  /* 0x000000192b187220 */ /* 0x000fe20000400000 */
[----:B------:R-:W-:Y:S01]  /*44c0*/  F2FP.BF16.F32.PACK_AB R11, R32, R29 ;  /* 0x0000001d200b723e */ /* 0x000fe200000010ff */
[----:B------:R-:W-:Y:S01]  /*44d0*/  @!P2 FMUL R34, R34, 16777216 ;  /* 0x4b8000002222a820 */ /* 0x000fe20000400000 */
[----:B------:R-:W-:Y:S01]  /*44e0*/  @!P2 FMUL R22, R22, 16777216 ;  /* 0x4b8000001616a820 */ /* 0x000fe20000400000 */
[----:B------:R-:W-:Y:S01]  /*44f0*/  @!P2 FMUL R30, R30, 16777216 ;  /* 0x4b8000001e1ea820 */ /* 0x000fe20000400000 */
[----:B------:R-:W-:Y:S01]  /*4500*/  FFMA.FTZ R41, R41, 1.4426950216293334961, R8 ;  /* 0x3fb8aa3b29297823 */ /* 0x000fe20000010008 */
[----:B------:R-:W-:Y:S01]  /*4510*/  FMUL R25, R43, R34 ;  /* 0x000000222b197220 */ /* 0x000fe20000400000 */
[----:B------:R-:W-:Y:S01]  /*4520*/  F2FP.BF16.F32.PACK_AB R10, R24, R21 ;  /* 0x00000015180a723e */ /* 0x000fe200000010ff */
[----:B0-----:R-:W-:Y:S01]  /*4530*/  IMAD R6, R39, 0x4, R26 ;  /* 0x0000000427067824 */ /* 0x001fe200078e021a */
[----:B------:R-:W0:Y:S01]  /*4540*/  LDC.64 R20, c[0x0][0x398] ;  /* 0x0000e600ff147b82 */ /* 0x000e220000000a00 */
[----:B------:R-:W-:-:S02]  /*4550*/  @P0 IMAD.MOV.U32 R5, RZ, RZ, 0x7f800000 ;  /* 0x7f800000ff050424 */ /* 0x000fc400078e00ff */
[C---:B------:R-:W-:Y:S01]  /*4560*/  FMUL R22, R43.reuse, R22 ;  /* 0x000000162b167220 */ /* 0x040fe20000400000 */
[----:B------:R-:W-:Y:S01]  /*4570*/  FMUL R30, R43, R30 ;  /* 0x0000001e2b1e7220 */ /* 0x000fe20000400000 */
[----:B------:R-:W-:Y:S01]  /*4580*/  LEA R32, R39, R6, 0x2 ;  /* 0x0000000627207211 */ /* 0x000fe200078e10ff */
[----:B------:R-:W-:Y:S01]  /*4590*/  FADD R41, R42, R41 ;  /* 0x000000292a297221 */ /* 0x000fe20000000000 */
[----:B------:R-:W-:Y:S01]  /*45a0*/  F2FP.BF16.F32.PACK_AB R8, R48, R45 ;  /* 0x0000002d3008723e */ /* 0x000fe200000010ff */
[----:B------:R-:W-:Y:S01]  /*45b0*/  @P0 FFMA.FTZ R41, R40, R5, +INF ;  /* 0x7f80000028290423 */ /* 0x000fe20000010005 */
[----:B------:R-:W-:Y:S01]  /*45c0*/  F2FP.BF16.F32.PACK_AB R14, R17, R22 ;  /* 0x00000016110e723e */ /* 0x000fe200000010ff */
[----:B------:R-:W-:Y:S01]  /*45d0*/  IMAD R34, R39, 0x4, R32 ;  /* 0x0000000427227824 */ /* 0x000fe200078e0220 */
[----:B------:R-:W-:Y:S01]  /*45e0*/  F2FP.BF16.F32.PACK_AB R15, R25, R30 ;  /* 0x0000001e190f723e */ /* 0x000fe200000010ff */
[----:B------:R1:W-:Y:S01]  /*45f0*/  STS.128 [R36+0x400], R8 ;  /* 0x0004000824007388 */ /* 0x0003e20000000c00 */
[----:B------:R-:W-:Y:S01]  /*4600*/  @!P2 FMUL R23, R23, 16777216 ;  /* 0x4b8000001717a820 */ /* 0x000fe20000400000 */
[----:B------:R-:W-:-:S02]  /*4610*/  IMAD R40, R39, 0x4, R34 ;  /* 0x0000000427287824 */ /* 0x000fc400078e0222 */
[----:B------:R-:W-:Y:S01]  /*4620*/  @!P2 FMUL R27, R27, 16777216 ;  /* 0x4b8000001b1ba820 */ /* 0x000fe20000400000 */
[----:B------:R2:W-:Y:S01]  /*4630*/  STS.128 [R36+0x800], R12 ;  /* 0x0008000c24007388 */ /* 0x0005e20000000c00 */
[----:B------:R-:W-:Y:S01]  /*4640*/  @!P2 FMUL R31, R31, 16777216 ;  /* 0x4b8000001f1fa820 */ /* 0x000fe20000400000 */
[----:B------:R-:W-:Y:S01]  /*4650*/  @!P2 FMUL R35, R35, 16777216 ;  /* 0x4b8000002323a820 */ /* 0x000fe20000400000 */
[----:B------:R-:W-:Y:S02]  /*4660*/  IMAD R4, R3, UR5, RZ ;  /* 0x0000000503047c24 */ /* 0x000fe4000f8e02ff */
[C---:B------:R-:W-:Y:S01]  /*4670*/  FMUL R23, R43.reuse, R23 ;  /* 0x000000172b177220 */ /* 0x040fe20000400000 */
[C---:B------:R-:W-:Y:S01]  /*4680*/  FMUL R54, R43.reuse, R27 ;  /* 0x0000001b2b367220 */ /* 0x040fe20000400000 */
[C---:B------:R-:W-:Y:S01]  /*4690*/  FMUL R31, R43.reuse, R31 ;  /* 0x0000001f2b1f7220 */ /* 0x040fe20000400000 */
[----:B------:R-:W-:Y:S01]  /*46a0*/  FMUL R56, R43, R35 ;  /* 0x000000232b387220 */ /* 0x000fe20000400000 */
[----:B------:R-:W-:Y:S01]  /*46b0*/  IMAD.SHL.U32 R5, R4, 0x2, RZ ;  /* 0x0000000204057824 */ /* 0x000fe200078e00ff */
[----:B------:R-:W-:Y:S01]  /*46c0*/  FSEL R2, R41, -INF , P1 ;  /* 0xff80000029027808 */ /* 0x000fe20000800000 */
[----:B------:R-:W-:Y:S01]  /*46d0*/  UIMAD.WIDE UR4, UR4, 0x2, URZ ;  /* 0x00000002040478a5 */ /* 0x000fe2000f8e02ff */
[----:B------:R-:W-:Y:S01]  /*46e0*/  F2FP.BF16.F32.PACK_AB R28, R50, R47 ;  /* 0x0000002f321c723e */ /* 0x000fe200000010ff */
[----:B-1----:R-:W-:Y:S01]  /*46f0*/  IMAD R8, R39, 0x4, R40 ;  /* 0x0000000427087824 */ /* 0x002fe200078e0228 */
[----:B------:R-:W-:Y:S01]  /*4700*/  F2FP.BF16.F32.PACK_AB R29, R52, R49 ;  /* 0x00000031341d723e */ /* 0x000fe200000010ff */
[----:B------:R-:W-:Y:S01]  /*4710*/  IMAD.HI R4, R4, 0x2, RZ ;  /* 0x0000000204047827 */ /* 0x000fe200078e02ff */
[----:B------:R-:W-:-:S03]  /*4720*/  F2FP.BF16.F32.PACK_AB R30, R54, R23 ;  /* 0x00000017361e723e */ /* 0x000fc600000010ff */
[----:B------:R-:W-:Y:S01]  /*4730*/  FFMA R87, R2, 0.69314718246459960938, R87 ;  /* 0x3f31721802577823 */ /* 0x000fe20000000057 */
[----:B------:R-:W-:Y:S01]  /*4740*/  F2FP.BF16.F32.PACK_AB R31, R56, R31 ;  /* 0x0000001f381f723e */ /* 0x000fe200000010ff */
[----:B--2---:R-:W-:Y:S01]  /*4750*/  IMAD R12, R39, 0x4, R8 ;  /* 0x00000004270c7824 */ /* 0x004fe200078e0208 */
[----:B0-----:R-:W-:Y:S02]  /*4760*/  IADD3 R81, P0, P1, R5, UR6, R20 ;  /* 0x0000000605517c10 */ /* 0x001fe4000f91e014 */
[----:B------:R-:W-:Y:S01]  /*4770*/  LEA R17, R38, UR10, 0x4 ;  /* 0x0000000a26117c11 */ /* 0x000fe2000f8e20ff */
[----:B------:R0:W-:Y:S01]  /*4780*/  STS.128 [R36+0xc00], R28 ;  /* 0x000c001c24007388 */ /* 0x0001e20000000c00 */
[C---:B------:R-:W-:Y:S01]  /*4790*/  LEA R14, R39.reuse, R12, 0x2 ;  /* 0x0000000c270e7211 */ /* 0x040fe200078e10ff */
[----:B------:R-:W1:Y:S01]  /*47a0*/  LDCU UR4, c[0x0][0x3ec] ;  /* 0x00007d80ff0477ac */ /* 0x000e620008000800 */
[----:B------:R-:W-:Y:S01]  /*47b0*/  IADD3.X R13, PT, PT, R4, UR5, R21, P0, P1 ;  /* 0x00000005040d7c10 */ /* 0x000fe200087e2415 */
[----:B------:R-:W-:Y:S01]  /*47c0*/  BAR.SYNC.DEFER_BLOCKING 0x0 ;  /* 0x0000000000007b1d */ /* 0x000fe20000010000 */
[-C--:B------:R-:W-:Y:S01]  /*47d0*/  LEA R22, P0, R16, R81.reuse, 0x1 ;  /* 0x0000005110167211 */ /* 0x080fe200078008ff */
[----:B------:R-:W-:Y:S01]  /*47e0*/  IMAD R50, R39, 0x4, R14 ;  /* 0x0000000427327824 */ /* 0x000fe200078e020e */
[----:B------:R-:W-:-:S02]  /*47f0*/  LEA R24, P1, R18, R81, 0x1 ;  /* 0x0000005112187211 */ /* 0x000fc400078208ff */
[-C--:B------:R-:W-:Y:S01]  /*4800*/  LEA.HI.X.SX32 R23, R16, R13.reuse, 0x1, P0 ;  /* 0x0000000d10177211 */ /* 0x080fe200000f0eff */
[C---:B------:R-:W-:Y:S01]  /*4810*/  IMAD R2, R39.reuse, 0x4, R50 ;  /* 0x0000000427027824 */ /* 0x040fe200078e0232 */
[----:B------:R-:W-:Y:S02]  /*4820*/  LEA.HI.X.SX32 R25, R18, R13, 0x1, P1 ;  /* 0x0000000d12197211 */ /* 0x000fe400008f0eff */
[-C--:B------:R-:W-:Y:S01]  /*4830*/  LEA R20, P2, R26, R81.reuse, 0x1 ;  /* 0x000000511a147211 */ /* 0x080fe200078408ff */
[C---:B0-----:R-:W-:Y:S01]  /*4840*/  IMAD R36, R39.reuse, 0x4, R2 ;  /* 0x0000000427247824 */ /* 0x041fe200078e0202 */
[-C--:B------:R-:W-:Y:S02]  /*4850*/  LEA R30, P0, R6, R81.reuse, 0x1 ;  /* 0x00000051061e7211 */ /* 0x080fe400078008ff */
[----:B------:R-:W-:Y:S01]  /*4860*/  LEA R28, P1, R32, R81, 0x1 ;  /* 0x00000051201c7211 */ /* 0x000fe200078208ff */
[C---:B------:R-:W-:Y:S01]  /*4870*/  IMAD R16, R39.reuse, 0x4, R36 ;  /* 0x0000000427107824 */ /* 0x040fe200078e0224 */
[----:B------:R-:W-:Y:S01]  /*4880*/  LEA.HI.X.SX32 R31, R6, R13, 0x1, P0 ;  /* 0x0000000d061f7211 */ /* 0x000fe200000f0eff */
[----:B-1----:R-:W-:Y:S01]  /*4890*/  UIMAD UR4, UR9, UR4, URZ ;  /* 0x00000004090472a4 */ /* 0x002fe2000f8e02ff */
[----:B------:R-:W-:Y:S01]  /*48a0*/  LEA R42, P0, R40, R81, 0x1 ;  /* 0x00000051282a7211 */ /* 0x000fe200078008ff */
[C---:B------:R-:W-:Y:S01]  /*48b0*/  IMAD R18, R39.reuse, 0x4, R16 ;  /* 0x0000000427127824 */ /* 0x040fe200078e0210 */
[-C--:B------:R-:W-:Y:S01]  /*48c0*/  LEA.HI.X.SX32 R21, R26, R13.reuse, 0x1, P2 ;  /* 0x0000000d1a157211 */ /* 0x080fe200010f0eff */
[----:B------:R-:W-:Y:S01]  /*48d0*/  USHF.L.U32 UR6, UR4, 0x2, URZ ;  /* 0x0000000204067899 */ /* 0x000fe200080006ff */
[----:B------:R-:W-:Y:S01]  /*48e0*/  LEA.HI.X.SX32 R29, R32, R13, 0x1, P1 ;  /* 0x0000000d201d7211 */ /* 0x000fe200008f0eff */
[C---:B------:R-:W-:Y:S01]  /*48f0*/  IMAD R56, R39.reuse, 0x4, R18 ;  /* 0x0000000427387824 */ /* 0x040fe200078e0212 */
[-C--:B------:R-:W-:Y:S01]  /*4900*/  LEA R26, P2, R34, R81.reuse, 0x1 ;  /* 0x00000051221a7211 */ /* 0x080fe200078408ff */
[----:B------:R-:W-:Y:S01]  /*4910*/  LDS.128 R4, [R17+0x1000] ;  /* 0x0010000011047984 */ /* 0x000fe20000000c00 */
[----:B------:R-:W-:Y:S01]  /*4920*/  LEA R32, P1, R8, R81, 0x1 ;  /* 0x0000005108207211 */ /* 0x000fe200078208ff */
[----:B------:R-:W-:Y:S01]  /*4930*/  UIMAD.WIDE UR4, UR4, 0x4, URZ ;  /* 0x00000004040478a5 */ /* 0x000fe2000f8e02ff */
[----:B------:R-:W-:-:S02]  /*4940*/  LEA R62, R39, R56, 0x2 ;  /* 0x00000038273e7211 */ /* 0x000fc400078e10ff */
[----:B------:R-:W-:Y:S02]  /*4950*/  LEA.HI.X.SX32 R43, R40, R13, 0x1, P0 ;  /* 0x0000000d282b7211 */ /* 0x000fe400000f0eff */
[----:B------:R-:W-:Y:S01]  /*4960*/  LEA R40, P0, R12, R81, 0x1 ;  /* 0x000000510c287211 */ /* 0x000fe200078008ff */
[C---:B------:R-:W-:Y:S01]  /*4970*/  IMAD R64, R39.reuse, 0x4, R62 ;  /* 0x0000000427407824 */ /* 0x040fe200078e023e */
[-C--:B------:R-:W-:Y:S02]  /*4980*/  LEA.HI.X.SX32 R27, R34, R13.reuse, 0x1, P2 ;  /* 0x0000000d221b7211 */ /* 0x080fe400010f0eff */
[----:B------:R-:W-:Y:S01]  /*4990*/  LEA.HI.X.SX32 R33, R8, R13, 0x1, P1 ;  /* 0x0000000d08217211 */ /* 0x000fe200008f0eff */
[C---:B------:R-:W-:Y:S01]  /*49a0*/  IMAD R66, R39.reuse, 0x4, R64 ;  /* 0x0000000427427824 */ /* 0x040fe200078e0240 */
[----:B------:R-:W-:Y:S01]  /*49b0*/  LEA R34, P1, R14, R81, 0x1 ;  /* 0x000000510e227211 */ /* 0x000fe200078208ff */
[----:B------:R-:W0:Y:S01]  /*49c0*/  LDS.128 R8, [R17] ;  /* 0x0000000011087984 */ /* 0x000e220000000c00 */
[-C--:B------:R-:W-:Y:S01]  /*49d0*/  LEA.HI.X.SX32 R41, R12, R13.reuse, 0x1, P0 ;  /* 0x0000000d0c297211 */ /* 0x080fe200000f0eff */
[----:B------:R-:W-:Y:S01]  /*49e0*/  IMAD R12, R39, 0x4, R66 ;  /* 0x00000004270c7824 */ /* 0x000fe200078e0242 */
[----:B------:R-:W-:-:S02]  /*49f0*/  LEA.HI.X.SX32 R35, R14, R13, 0x1, P1 ;  /* 0x0000000d0e237211 */ /* 0x000fc400008f0eff */
[-C--:B------:R-:W-:Y:S01]  /*4a00*/  LEA R44, P1, R2, R81.reuse, 0x1 ;  /* 0x00000051022c7211 */ /* 0x080fe200078208ff */
[C---:B------:R-:W-:Y:S01]  /*4a10*/  IMAD R14, R39.reuse, 0x4, R12 ;  /* 0x00000004270e7824 */ /* 0x040fe200078e020c */
[-C--:B------:R-:W-:Y:S02]  /*4a20*/  LEA R48, P0, R50, R81.reuse, 0x1 ;  /* 0x0000005132307211 */ /* 0x080fe400078008ff */
[----:B------:R-:W-:Y:S02]  /*4a30*/  LEA R46, P2, R36, R81, 0x1 ;  /* 0x00000051242e7211 */ /* 0x000fe400078408ff */
[-C--:B------:R-:W-:Y:S01]  /*4a40*/  LEA.HI.X.SX32 R45, R2, R13.reuse, 0x1, P1 ;  /* 0x0000000d022d7211 */ /* 0x080fe200008f0eff */
[C---:B------:R-:W-:Y:S01]  /*4a50*/  IMAD R2, R39.reuse, 0x4, R14 ;  /* 0x0000000427027824 */ /* 0x040fe200078e020e */
[-C--:B------:R-:W-:Y:S02]  /*4a60*/  LEA.HI.X.SX32 R49, R50, R13.reuse, 0x1, P0 ;  /* 0x0000000d32317211 */ /* 0x080fe400000f0eff */
[----:B------:R-:W-:Y:S01]  /*4a70*/  LEA.HI.X.SX32 R47, R36, R13, 0x1, P2 ;  /* 0x0000000d242f7211 */ /* 0x000fe200010f0eff */
[----:B------:R-:W-:Y:S01]  /*4a80*/  IMAD R36, R39, 0x4, R2 ;  /* 0x0000000427247824 */ /* 0x000fe200078e0202 */
[----:B------:R-:W-:-:S02]  /*4a90*/  LEA R54, P0, R16, R81, 0x1 ;  /* 0x0000005110367211 */ /* 0x000fc400078008ff */
[----:B------:R-:W-:Y:S02]  /*4aa0*/  LEA R52, P1, R18, R81, 0x1 ;  /* 0x0000005112347211 */ /* 0x000fe400078208ff */
[----:B------:R-:W-:Y:S02]  /*4ab0*/  LEA.HI.X.SX32 R55, R16, R13, 0x1, P0 ;  /* 0x0000000d10377211 */ /* 0x000fe400000f0eff */
[C---:B------:R-:W-:Y:S02]  /*4ac0*/  LEA R16, R39.reuse, R36, 0x2 ;  /* 0x0000002427107211 */ /* 0x040fe400078e10ff */
[----:B------:R-:W-:Y:S02]  /*4ad0*/  LEA R50, P2, R56, R81, 0x1 ;  /* 0x0000005138327211 */ /* 0x000fe400078408ff */
[-C--:B------:R-:W-:Y:S01]  /*4ae0*/  LEA.HI.X.SX32 R53, R18, R13.reuse, 0x1, P1 ;  /* 0x0000000d12357211 */ /* 0x080fe200008f0eff */
[----:B------:R-:W-:Y:S01]  /*4af0*/  IMAD R18, R39, 0x4, R16 ;  /* 0x0000000427127824 */ /* 0x000fe200078e0210 */
[----:B------:R-:W-:-:S02]  /*4b00*/  LEA.HI.X.SX32 R51, R56, R13, 0x1, P2 ;  /* 0x0000000d38337211 */ /* 0x000fc400010f0eff */
[-C--:B------:R-:W-:Y:S01]  /*4b10*/  LEA R58, P1, R64, R81.reuse, 0x1 ;  /* 0x00000051403a7211 */ /* 0x080fe200078208ff */
[C---:B------:R-:W-:Y:S01]  /*4b20*/  IMAD R80, R39.reuse, 0x4, R18 ;  /* 0x0000000427507824 */ /* 0x040fe200078e0212 */
[-C--:B------:R-:W-:Y:S02]  /*4b30*/  LEA R60, P2, R66, R81.reuse, 0x1 ;  /* 0x00000051423c7211 */ /* 0x080fe400078408ff */
[----:B------:R-:W-:Y:S01]  /*4b40*/  LEA R56, P0, R62, R81, 0x1 ;  /* 0x000000513e387211 */ /* 0x000fe200078008ff */
[----:B------:R-:W-:Y:S01]  /*4b50*/  IMAD R82, R39, 0x4, R80 ;  /* 0x0000000427527824 */ /* 0x000fe200078e0250 */
[-C--:B------:R-:W-:Y:S02]  /*4b60*/  LEA.HI.X.SX32 R59, R64, R13.reuse, 0x1, P1 ;  /* 0x0000000d403b7211 */ /* 0x080fe400008f0eff */
[----:B------:R-:W-:Y:S01]  /*4b70*/  LEA.HI.X.SX32 R61, R66, R13, 0x1, P2 ;  /* 0x0000000d423d7211 */ /* 0x000fe200010f0eff */
[----:B0-----:R0:W-:Y:S01]  /*4b80*/  STG.E.U16 desc[UR18][R22.64], R8 ;  /* 0x0000000816007986 */ /* 0x0011e2000c101512 */
[----:B------:R-:W-:-:S02]  /*4b90*/  LEA R64, P2, R2, R81, 0x1 ;  /* 0x0000005102407211 */ /* 0x000fc400078408ff */
[----:B------:R-:W-:Y:S02]  /*4ba0*/  LEA.HI.X.SX32 R57, R62, R13, 0x1, P0 ;  /* 0x0000000d3e397211 */ /* 0x000fe400000f0eff */
[----:B------:R-:W-:Y:S02]  /*4bb0*/  LEA R62, P0, R12, R81, 0x1 ;  /* 0x000000510c3e7211 */ /* 0x000fe400078008ff */
[----:B------:R-:W-:Y:S01]  /*4bc0*/  LEA.HI.X.SX32 R65, R2, R13, 0x1, P2 ;  /* 0x0000000d02417211 */ /* 0x000fe200010f0eff */
[C---:B------:R-:W-:Y:S01]  /*4bd0*/  IMAD R2, R39.reuse, 0x4, R82 ;  /* 0x0000000427027824 */ /* 0x040fe200078e0252 */
[----:B------:R-:W-:Y:S02]  /*4be0*/  LEA R66, P1, R14, R81, 0x1 ;  /* 0x000000510e427211 */ /* 0x000fe400078208ff */
[-C--:B------:R-:W-:Y:S01]  /*4bf0*/  LEA.HI.X.SX32 R63, R12, R13.reuse, 0x1, P0 ;  /* 0x0000000d0c3f7211 */ /* 0x080fe200000f0eff */
[----:B------:R-:W-:Y:S01]  /*4c00*/  IMAD R12, R39, 0x4, R2 ;  /* 0x00000004270c7824 */ /* 0x000fe200078e0202 */
[----:B------:R-:W-:-:S02]  /*4c10*/  LEA.HI.X.SX32 R67, R14, R13, 0x1, P1 ;  /* 0x0000000d0e437211 */ /* 0x000fc400008f0eff */
[-C--:B------:R-:W-:Y:S01]  /*4c20*/  LEA R68, P1, R16, R81.reuse, 0x1 ;  /* 0x0000005110447211 */ /* 0x080fe200078208ff */
[C---:B------:R-:W-:Y:S01]  /*4c30*/  IMAD R14, R39.reuse, 0x4, R12 ;  /* 0x00000004270e7824 */ /* 0x040fe200078e020c */
[----:B------:R-:W-:Y:S02]  /*4c40*/  LEA R72, P0, R36, R81, 0x1 ;  /* 0x0000005124487211 */ /* 0x000fe400078008ff */
[----:B------:R-:W-:Y:S02]  /*4c50*/  LEA.HI.X.SX32 R69, R16, R13, 0x1, P1 ;  /* 0x0000000d10457211 */ /* 0x000fe400008f0eff */
[----:B------:R-:W-:Y:S02]  /*4c60*/  LEA R70, P2, R18, R81, 0x1 ;  /* 0x0000005112467211 */ /* 0x000fe400078408ff */
[----:B------:R-:W-:Y:S02]  /*4c70*/  LEA R16, R39, R14, 0x2 ;  /* 0x0000000e27107211 */ /* 0x000fe400078e10ff */
[----:B------:R-:W-:-:S02]  /*4c80*/  LEA.HI.X.SX32 R73, R36, R13, 0x1, P0 ;  /* 0x0000000d24497211 */ /* 0x000fc400000f0eff */
[----:B------:R-:W-:Y:S01]  /*4c90*/  LEA.HI.X.SX32 R71, R18, R13, 0x1, P2 ;  /* 0x0000000d12477211 */ /* 0x000fe200010f0eff */
[----:B------:R-:W-:Y:S01]  /*4ca0*/  IMAD R39, R39, 0x4, R16 ;  /* 0x0000000427277824 */ /* 0x000fe200078e0210 */
[-C--:B------:R-:W-:Y:S02]  /*4cb0*/  LEA R78, P0, R80, R81.reuse, 0x1 ;  /* 0x00000051504e7211 */ /* 0x080fe400078008ff */
[-C--:B------:R-:W-:Y:S02]  /*4cc0*/  LEA R76, P1, R82, R81.reuse, 0x1 ;  /* 0x00000051524c7211 */ /* 0x080fe400078208ff */
[----:B------:R-:W-:Y:S02]  /*4cd0*/  LEA R74, P2, R2, R81, 0x1 ;  /* 0x00000051024a7211 */ /* 0x000fe400078408ff */
[-C--:B------:R-:W-:Y:S02]  /*4ce0*/  LEA.HI.X.SX32 R79, R80, R13.reuse, 0x1, P0 ;  /* 0x0000000d504f7211 */ /* 0x080fe400000f0eff */
[----:B------:R-:W-:-:S02]  /*4cf0*/  LEA.HI.X.SX32 R77, R82, R13, 0x1, P1 ;  /* 0x0000000d524d7211 */ /* 0x000fc400008f0eff */
[----:B------:R-:W-:Y:S02]  /*4d00*/  LEA.HI.X.SX32 R75, R2, R13, 0x1, P2 ;  /* 0x0000000d024b7211 */ /* 0x000fe400010f0eff */
[-C--:B------:R-:W-:Y:S02]  /*4d10*/  LEA R88, P0, R12, R81.reuse, 0x1 ;  /* 0x000000510c587211 */ /* 0x080fe400078008ff */
[-C--:B------:R-:W-:Y:S02]  /*4d20*/  LEA R84, P1, R14, R81.reuse, 0x1 ;  /* 0x000000510e547211 */ /* 0x080fe400078208ff */
[-C--:B------:R-:W-:Y:S02]  /*4d30*/  LEA R82, P2, R16, R81.reuse, 0x1 ;  /* 0x0000005110527211 */ /* 0x080fe400078408ff */
[----:B------:R-:W-:Y:S02]  /*4d40*/  LEA R80, P3, R39, R81, 0x1 ;  /* 0x0000005127507211 */ /* 0x000fe400078608ff */
[----:B------:R-:W-:-:S02]  /*4d50*/  LEA.HI.X.SX32 R89, R12, R13, 0x1, P0 ;  /* 0x0000000d0c597211 */ /* 0x000fc400000f0eff */
[-C--:B------:R-:W-:Y:S02]  /*4d60*/  LEA.HI.X.SX32 R85, R14, R13.reuse, 0x1, P1 ;  /* 0x0000000d0e557211 */ /* 0x080fe400008f0eff */
[-C--:B------:R-:W-:Y:S02]  /*4d70*/  LEA.HI.X.SX32 R83, R16, R13.reuse, 0x1, P2 ;  /* 0x0000000d10537211 */ /* 0x080fe400010f0eff */
[----:B------:R-:W-:Y:S02]  /*4d80*/  LEA.HI.X.SX32 R81, R39, R13, 0x1, P3 ;  /* 0x0000000d27517211 */ /* 0x000fe400018f0eff */
[----:B------:R-:W1:Y:S01]  /*4d90*/  LDS.128 R12, [R17+0x2000] ;  /* 0x00200000110c7984 */ /* 0x000e620000000c00 */
[----:B------:R-:W-:Y:S02]  /*4da0*/  PRMT R2, R8, 0x7632, R2 ;  /* 0x0000763208027816 */ /* 0x000fe40000000002 */
[----:B0-----:R-:W-:Y:S01]  /*4db0*/  PRMT R23, R9, 0x7632, R23 ;  /* 0x0000763209177816 */ /* 0x001fe20000000017 */
[----:B------:R-:W0:Y:S01]  /*4dc0*/  LDS.128 R16, [R17+0x3000] ;  /* 0x0030000011107984 */ /* 0x000e220000000c00 */
[----:B------:R-:W-:-:S02]  /*4dd0*/  PRMT R8, R4, 0x7632, R8 ;  /* 0x0000763204087816 */ /* 0x000fc40000000008 */
[----:B------:R-:W-:Y:S01]  /*4de0*/  PRMT R22, R5, 0x7632, R22 ;  /* 0x0000763205167816 */ /* 0x000fe20000000016 */
[----:B------:R2:W-:Y:S01]  /*4df0*/  STG.E.U16 desc[UR18][R24.64], R2 ;  /* 0x0000000218007986 */ /* 0x0005e2000c101512 */
[----:B------:R-:W-:-:S03]  /*4e00*/  ISETP.GE.U32.AND P0, PT, R38, 0x40, PT ;  /* 0x000000402600780c */ /* 0x000fc60003f06070 */
[----:B------:R3:W-:Y:S04]  /*4e10*/  STG.E.U16 desc[UR18][R20.64], R9 ;  /* 0x0000000914007986 */ /* 0x0007e8000c101512 */
[----:B------:R-:W-:Y:S01]  /*4e20*/  STG.E.U16 desc[UR18][R30.64], R23 ;  /* 0x000000171e007986 */ /* 0x000fe2000c101512 */
[----:B--2---:R-:W-:-:S03]  /*4e30*/  PRMT R25, R11, 0x7632, R25 ;  /* 0x000076320b197816 */ /* 0x004fc60000000019 */
[----:B------:R1:W-:Y:S01]  /*4e40*/  STG.E.U16 desc[UR18][R28.64], R10 ;  /* 0x0000000a1c007986 */ /* 0x0003e2000c101512 */
[----:B------:R-:W-:Y:S02]  /*4e50*/  PRMT R2, R7, 0x7632, R2 ;  /* 0x0000763207027816 */ /* 0x000fe40000000002 */
[----:B---3--:R-:W-:-:S05]  /*4e60*/  PRMT R21, R10, 0x7632, R21 ;  /* 0x000076320a157816 */ /* 0x008fca0000000015 */
[----:B------:R2:W-:Y:S04]  /*4e70*/  STG.E.U16 desc[UR18][R26.64], R21 ;  /* 0x000000151a007986 */ /* 0x0005e8000c101512 */
[----:B------:R3:W-:Y:S04]  /*4e80*/  STG.E.U16 desc[UR18][R42.64], R11 ;  /* 0x0000000b2a007986 */ /* 0x0007e8000c101512 */
[----:B------:R4:W-:Y:S01]  /*4e90*/  STG.E.U16 desc[UR18][R32.64], R25 ;  /* 0x0000001920007986 */ /* 0x0009e2000c101512 */
[----:B-1----:R-:W-:-:S03]  /*4ea0*/  PRMT R29, R12, 0x7632, R29 ;  /* 0x000076320c1d7816 */ /* 0x002fc6000000001d */
[----:B------:R1:W-:Y:S01]  /*4eb0*/  STG.E.U16 desc[UR18][R40.64], R4 ;  /* 0x0000000428007986 */ /* 0x0003e2000c101512 */
[----:B--2---:R-:W-:Y:S02]  /*4ec0*/  PRMT R27, R6, 0x7632, R27 ;  /* 0x00007632061b7816 */ /* 0x004fe4000000001b */
[----:B------:R-:W-:Y:S01]  /*4ed0*/  PRMT R31, R13, 0x7632, R31 ;  /* 0x000076320d1f7816 */ /* 0x000fe2000000001f */
[----:B------:R2:W-:Y:S01]  /*4ee0*/  STG.E.U16 desc[UR18][R34.64], R8 ;  /* 0x0000000822007986 */ /* 0x0005e2000c101512 */
[----:B0-----:R-:W-:Y:S02]  /*4ef0*/  PRMT R39, R16, 0x7632, R39 ;  /* 0x0000763210277816 */ /* 0x001fe40000000027 */
[----:B---3--:R-:W-:Y:S01]  /*4f00*/  PRMT R42, R18, 0x7632, R42 ;  /* 0x00007632122a7816 */ /* 0x008fe2000000002a */
[----:B------:R0:W-:Y:S01]  /*4f10*/  STG.E.U16 desc[UR18][R48.64], R5 ;  /* 0x0000000530007986 */ /* 0x0001e2000c101512 */
[----:B----4-:R-:W-:-:S03]  /*4f20*/  PRMT R32, R14, 0x7632, R32 ;  /* 0x000076320e207816 */ /* 0x010fc60000000020 */
[----:B------:R-:W-:Y:S01]  /*4f30*/  STG.E.U16 desc[UR18][R44.64], R22 ;  /* 0x000000162c007986 */ /* 0x000fe2000c101512 */
[----:B-1----:R-:W-:Y:S01]  /*4f40*/  PRMT R40, R19, 0x7632, R40 ;  /* 0x0000763213287816 */ /* 0x002fe20000000028 */
[----:B------:R-:W-:Y:S02]  /*4f50*/  IMAD.HI R4, R3, 0x4, RZ ;  /* 0x0000000403047827 */ /* 0x000fe400078e02ff */
[----:B------:R-:W-:Y:S01]  /*4f60*/  STG.E.U16 desc[UR18][R46.64], R6 ;  /* 0x000000062e007986 */ /* 0x000fe2000c101512 */
[----:B--2---:R-:W-:-:S03]  /*4f70*/  PRMT R34, R15, 0x7632, R34 ;  /* 0x000076320f227816 */ /* 0x004fc60000000022 */
[----:B------:R-:W-:Y:S01]  /*4f80*/  STG.E.U16 desc[UR18][R54.64], R27 ;  /* 0x0000001b36007986 */ /* 0x000fe2000c101512 */
[----:B0-----:R-:W-:-:S03]  /*4f90*/  IMAD.SHL.U32 R5, R3, 0x4, RZ ;  /* 0x0000000403057824 */ /* 0x001fc600078e00ff */
[----:B------:R0:W-:Y:S04]  /*4fa0*/  STG.E.U16 desc[UR18][R52.64], R7 ;  /* 0x0000000734007986 */ /* 0x0001e8000c101512 */
[----:B------:R1:W-:Y:S04]  /*4fb0*/  STG.E.U16 desc[UR18][R50.64], R2 ;  /* 0x0000000232007986 */ /* 0x0003e8000c101512 */
[----:B------:R-:W-:Y:S04]  /*4fc0*/  STG.E.U16 desc[UR18][R56.64], R12 ;  /* 0x0000000c38007986 */ /* 0x000fe8000c101512 */
[----:B------:R-:W-:Y:S01]  /*4fd0*/  STG.E.U16 desc[UR18][R58.64], R29 ;  /* 0x0000001d3a007986 */ /* 0x000fe2000c101512 */
[----:B0-----:R-:W0:Y:S03]  /*4fe0*/  LDC.64 R6, c[0x0][0x3a0] ;  /* 0x0000e800ff067b82 */ /* 0x001e260000000a00 */
[----:B------:R-:W-:Y:S01]  /*4ff0*/  STG.E.U16 desc[UR18][R60.64], R13 ;  /* 0x0000000d3c007986 */ /* 0x000fe2000c101512 */
[----:B-1----:R-:W-:-:S03]  /*5000*/  PRMT R2, R17, 0x7632, R2 ;  /* 0x0000763211027816 */ /* 0x002fc60000000002 */
[----:B------:R-:W-:Y:S04]  /*5010*/  STG.E.U16 desc[UR18][R62.64], R31 ;  /* 0x0000001f3e007986 */ /* 0x000fe8000c101512 */
[----:B------:R-:W-:Y:S04]  /*5020*/  STG.E.U16 desc[UR18][R66.64], R14 ;  /* 0x0000000e42007986 */ /* 0x000fe8000c101512 */
[----:B------:R-:W-:Y:S04]  /*5030*/  STG.E.U16 desc[UR18][R64.64], R32 ;  /* 0x0000002040007986 */ /* 0x000fe8000c101512 */
[----:B------:R-:W-:Y:S04]  /*5040*/  STG.E.U16 desc[UR18][R72.64], R15 ;  /* 0x0000000f48007986 */ /* 0x000fe8000c101512 */
[----:B------:R-:W-:Y:S04]  /*5050*/  STG.E.U16 desc[UR18][R68.64], R34 ;  /* 0x0000002244007986 */ /* 0x000fe8000c101512 */
[----:B------:R-:W-:Y:S04]  /*5060*/  STG.E.U16 desc[UR18][R70.64], R16 ;  /* 0x0000001046007986 */ /* 0x000fe8000c101512 */
[----:B------:R-:W-:Y:S04]  /*5070*/  STG.E.U16 desc[UR18][R78.64], R39 ;  /* 0x000000274e007986 */ /* 0x000fe8000c101512 */
[----:B------:R-:W-:Y:S04]  /*5080*/  STG.E.U16 desc[UR18][R76.64], R17 ;  /* 0x000000114c007986 */ /* 0x000fe8000c101512 */
[----:B------:R0:W-:Y:S04]  /*5090*/  STG.E.U16 desc[UR18][R74.64], R2 ;  /* 0x000000024a007986 */ /* 0x0001e8000c101512 */
[----:B------:R-:W-:Y:S04]  /*50a0*/  STG.E.U16 desc[UR18][R88.64], R18 ;  /* 0x0000001258007986 */ /* 0x000fe8000c101512 */
[----:B------:R-:W-:Y:S04]  /*50b0*/  STG.E.U16 desc[UR18][R84.64], R42 ;  /* 0x0000002a54007986 */ /* 0x000fe8000c101512 */
[----:B------:R-:W-:Y:S01]  /*50c0*/  STG.E.U16 desc[UR18][R82.64], R19 ;  /* 0x0000001352007986 */ /* 0x000fe2000c101512 */
[----:B0-----:R-:W-:-:S03]  /*50d0*/  IADD3 R2, P1, P2, R5, UR6, R6 ;  /* 0x0000000605027c10 */ /* 0x001fc6000fa3e006 */
[----:B------:R-:W-:Y:S01]  /*50e0*/  STG.E.U16 desc[UR18][R80.64], R40 ;  /* 0x0000002850007986 */ /* 0x000fe2000c101512 */
[----:B------:R-:W-:Y:S01]  /*50f0*/  IADD3.X R3, PT, PT, R4, UR5, R7, P1, P2 ;  /* 0x0000000504037c10 */ /* 0x000fe20008fe4407 */
[----:B------:R-:W-:Y:S06]  /*5100*/  BAR.SYNC.DEFER_BLOCKING 0x0 ;  /* 0x0000000000007b1d */ /* 0x000fec0000010000 */
[----:B------:R-:W-:Y:S02]  /*5110*/  STSM.16.M88 [R0], R87 ;  /* 0x0000005700007844 */ /* 0x000fe40000000000 */
[----:B------:R-:W-:Y:S06]  /*5120*/  BAR.SYNC.DEFER_BLOCKING 0x0 ;  /* 0x0000000000007b1d */ /* 0x000fec0000010000 */
[----:B------:R-:W0:Y:S04]  /*5130*/  LDSM.16.M88 R37, [R37+UR10] ;  /* 0x0000000a2525783b */ /* 0x000e280008000000 */
[----:B0-----:R0:W-:Y:S01]  /*5140*/  @!P0 STG.E desc[UR18][R2.64], R37 ;  /* 0x0000002502008986 */ /* 0x0011e2000c101912 */
[----:B------:R-:W-:Y:S06]  /*5150*/  BAR.SYNC.DEFER_BLOCKING 0x0 ;  /* 0x0000000000007b1d */ /* 0x000fec0000010000 */
[----:B------:R-:W-:Y:S05]  /*5160*/  BRA.U UP1, `(.L_x_22) ;  /* 0x0000000101a07547 */ /* 0x000fea000b800000 */
[----:B------:R-:W1:Y:S01]  /*5170*/  S2UR UR5, SR_CgaCtaId ;  /* 0x00000000000579c3 */ /* 0x000e620000008800 */
[----:B------:R-:W-:Y:S01]  /*5180*/  NOP ;  /* 0x0000000000007918 */ /* 0x000fe20000000000 */
[----:B------:R-:W-:Y:S01]  /*5190*/  UMOV UR4, 0x50 ;  /* 0x0000005000047882 */ /* 0x000fe20000000000 */
[----:B------:R-:W-:Y:S02]  /*51a0*/  IMAD.U32 R0, RZ, RZ, UR11 ;  /* 0x0000000bff007e24 */ /* 0x000fe4000f8e00ff */
[----:B0-----:R-:W-:Y:S02]  /*51b0*/  IMAD.MOV.U32 R3, RZ, RZ, 0xff ;  /* 0x000000ffff037424 */ /* 0x001fe400078e00ff */
[----:B------:R-:W-:Y:S01]  /*51c0*/  IMAD.MOV.U32 R7, RZ, RZ, 0x1 ;  /* 0x00000001ff077424 */ /* 0x000fe200078e00ff */
[----:B------:R-:W-:-:S04]  /*51d0*/  LOP3.LUT R0, R0, 0xffff, RZ, 0xc0, !PT ;  /* 0x0000ffff00007812 */ /* 0x000fc800078ec0ff */
[----:B------:R-:W-:-:S04]  /*51e0*/  SHF.R.U32.HI R0, RZ, 0x5, R0 ;  /* 0x00000005ff007819 */ /* 0x000fc80000011600 */
[----:B------:R-:W-:Y:S02]  /*51f0*/  IADD3 R2, PT, PT, R0, 0x10, RZ ;  /* 0x0000001000027810 */ /* 0x000fe40007ffe0ff */
[----:B------:R-:W-:Y:S01]  /*5200*/  SHF.L.U32 R0, R3, R0, RZ ;  /* 0x0000000003007219 */ /* 0x000fe200000006ff */
[----:B-1----:R-:W-:Y:S01]  /*5210*/  ULEA UR6, UR5, UR4, 0x18 ;  /* 0x0000000405067291 */ /* 0x002fe2000f8ec0ff */
[----:B------:R-:W-:-:S04]  /*5220*/  SHF.L.U32 R3, R7, R2, RZ ;  /* 0x0000000207037219 */ /* 0x000fc800000006ff */
[----:B------:R-:W-:-:S04]  /*5230*/  LOP3.LUT R0, R3, R0, RZ, 0xfc, !PT ;  /* 0x0000000003007212 */ /* 0x000fc800078efcff */
[----:B------:R-:W0:Y:S01]  /*5240*/  LDS R5, [UR6] ;  /* 0x00000006ff057984 */ /* 0x000e220008000800 */
[C---:B------:R-:W-:Y:S02]  /*5250*/  LOP3.LUT R2, R0.reuse, 0xffff, RZ, 0xc0, !PT ;  /* 0x0000ffff00027812 */ /* 0x040fe400078ec0ff */
[----:B0-----:R-:W-:-:S04]  /*5260*/  LOP3.LUT R3, R0, 0xffff, R5, 0x80, !PT ;  /* 0x0000ffff00037812 */ /* 0x001fc800078e8005 */
[----:B------:R-:W-:-:S13]  /*5270*/  ISETP.NE.AND P0, PT, R3, R2, PT ;  /* 0x000000020300720c */ /* 0x000fda0003f05270 */
[----:B------:R-:W-:Y:S05]  /*5280*/  @P0 BRA `(.L_x_23) ;  /* 0x0000000000500947 */ /* 0x000fea0003800000 */
[----:B------:R-:W-:Y:S02]  /*5290*/  SHF.R.U32.HI R5, RZ, 0x10, R5 ;  /* 0x00000010ff057819 */ /* 0x000fe40000011605 */
[----:B------:R-:W-:-:S04]  /*52a0*/  SHF.R.U32.HI R2, RZ, 0x10, R0 ;  /* 0x00000010ff027819 */ /* 0x000fc80000011600 */
[----:B------:R-:W-:-:S04]  /*52b0*/  LOP3.LUT R5, R5, R2, RZ, 0xc0, !PT ;  /* 0x0000000205057212 */ /* 0x000fc800078ec0ff */
[----:B------:R-:W-:-:S13]  /*52c0*/  ISETP.NE.AND P0, PT, R5, R2, PT ;  /* 0x000000020500720c */ /* 0x000fda0003f05270 */
[----:B------:R-:W-:Y:S05]  /*52d0*/  @P0 BRA `(.L_x_24) ;  /* 0x0000000000300947 */ /* 0x000fea0003800000 */
[----:B------:R-:W-:Y:S01]  /*52e0*/  R2UR UR4, R0 ;  /* 0x00000000000472ca */ /* 0x000fe200000e0000 */
[----:B------:R-:W-:Y:S01]  /*52f0*/  VOTEU.ANY UR5, UPT, PT ;  /* 0x0000000000057886 */ /* 0x000fe200038e0100 */
[----:B------:R-:W0:Y:S01]  /*5300*/  S2R R0, SR_LANEID ;  /* 0x0000000000007919 */ /* 0x000e220000000000 */
[----:B------:R-:W-:-:S10]  /*5310*/  UFLO.U32 UR5, UR5 ;  /* 0x00000005000572bd */ /* 0x000fd400080e0000 */
[----:B------:R-:W-:-:S06]  /*5320*/  ULOP3.LUT UR4, URZ, UR4, URZ, 0x33, !UPT ;  /* 0x00000004ff047292 */ /* 0x000fcc000f8e33ff */
[----:B------:R-:W-:-:S04]  /*5330*/  IMAD.U32 R2, RZ, RZ, UR4 ;  /* 0x00000004ff027e24 */ /* 0x000fc8000f8e00ff */
[----:B------:R-:W1:Y:S02]  /*5340*/  REDUX UR7, R2 ;  /* 0x00000000020773c4 */ /* 0x000e640000000000 */
[----:B------:R2:W-:Y:S01]  /*5350*/  UTCATOMSWS.AND URZ, UR4 ;  /* 0x0000000400ff79e3 */ /* 0x0005e20008000000 */
[----:B0-----:R-:W-:Y:S01]  /*5360*/  ISETP.EQ.U32.AND P0, PT, R0, UR5, PT ;  /* 0x0000000500007c0c */ /* 0x001fe2000bf02070 */
[----:B-1----:R-:W-:-:S12]  /*5370*/  IMAD.U32 R0, RZ, RZ, UR7 ;  /* 0x00000007ff007e24 */ /* 0x002fd8000f8e00ff */
[----:B------:R2:W-:Y:S01]  /*5380*/  @P0 ATOMS.AND RZ, [UR6], R0 ;  /* 0x00000000ffff098c */ /* 0x0005e2000a800006 */
[----:B------:R-:W-:Y:S05]  /*5390*/  BRA `(.L_x_22) ;  /* 0x0000000000147947 */ /* 0x000fea0003800000 */
.L_x_24:
[----:B------:R-:W-:-:S07]  /*53a0*/  MOV R2, 0x53c0 ;  /* 0x000053c000027802 */ /* 0x000fce0000000f00 */
[----:B------:R-:W-:Y:S05]  /*53b0*/  CALL.REL.NOINC `($__internal_0_$__cuda_sm10x_tcgen05_guardrail_trap_col_being_dealloced_not_returned_by_alloc) ;  /* 0x0000000000447944 */ /* 0x000fea0003c00000 */
[----:B------:R-:W-:Y:S05]  /*53c0*/  BRA `(.L_x_22) ;  /* 0x0000000000087947 */ /* 0x000fea0003800000 */
.L_x_23:
[----:B------:R-:W-:-:S07]  /*53d0*/  MOV R2, 0x53f0 ;  /* 0x000053f000027802 */ /* 0x000fce0000000f00 */
[----:B------:R-:W-:Y:S05]  /*53e0*/  CALL.REL.NOINC `($__internal_2_$__cuda_sm10x_tcgen05_guardrail_trap_unallocated_columns_being_dealloced) ;  /* 0x0000000000507944 */ /* 0x000fea0003c00000 */
.L_x_22:
[----:B------:R-:W-:Y:S01]  /*53f0*/  NOP ;  /* 0x0000000000007918 */ /* 0x000fe20000000000 */
[----:B--2---:R-:W-:Y:S05]  /*5400*/  EXIT ;  /* 0x000000000000794d */ /* 0x004fea0003800000 */
.L_x_8:
[----:B------:R-:W1:Y:S02]  /*5410*/  SYNCS.PHASECHK.TRANS64.TRYWAIT P0, [UR10+0x5000], RZ ;  /* 0x005000ffff0075a7 */ /* 0x000e64000800110a */
[----:B-1----:R-:W-:Y:S05]  /*5420*/  @!P0 BRA `(.L_x_8) ;  /* 0xfffffffc00f88947 */ /* 0x002fea000383ffff */
[----:B------:R-:W-:Y:S05]  /*5430*/  BRA `(.L_x_7) ;  /* 0xffffffc400a07947 */ /* 0x000fea000383ffff */
.L_x_17:
[----:B------:R-:W1:Y:S02]  /*5440*/  SYNCS.PHASECHK.TRANS64.TRYWAIT P1, [UR10+0x7010], RZ ;  /* 0x007010ffff0075a7 */ /* 0x000e64000802110a */
[----:B-1----:R-:W-:Y:S05]  /*5450*/  @!P1 BRA `(.L_x_17) ;  /* 0xfffffffc00f89947 */ /* 0x002fea000383ffff */
[----:B------:R-:W-:Y:S05]  /*5460*/  BRA `(.L_x_25) ;  /* 0xffffffd800ec7947 */ /* 0x000fea000383ffff */
.L_x_18:
[----:B------:R-:W1:Y:S02]  /*5470*/  SYNCS.PHASECHK.TRANS64.TRYWAIT P1, [UR72], R10 ;  /* 0x0000000aff0075a7 */ /* 0x000e640008021148 */
[----:B-1----:R-:W-:Y:S05]  /*5480*/  @!P1 BRA `(.L_x_18) ;  /* 0xfffffffc00f89947 */ /* 0x002fea000383ffff */
[----:B------:R-:W-:Y:S05]  /*5490*/  BRA `(.L_x_26) ;  /* 0xffffffe000087947 */ /* 0x000fea000383ffff */
.L_x_21:
[----:B------:R-:W0:Y:S02]  /*54a0*/  SYNCS.PHASECHK.TRANS64.TRYWAIT P0, [UR72], R4 ;  /* 0x00000004ff0075a7 */ /* 0x000e240008001148 */
[----:B0-----:R-:W-:Y:S05]  /*54b0*/  @!P0 BRA `(.L_x_21) ;  /* 0xfffffffc00f88947 */ /* 0x001fea000383ffff */
[----:B------:R-:W-:Y:S05]  /*54c0*/  BRA `(.L_x_27) ;  /* 0xffffffe400ac7947 */ /* 0x000fea000383ffff */
        .weak           $__internal_0_$__cuda_sm10x_tcgen05_guardrail_trap_col_being_dealloced_not_returned_by_alloc
        .type           $__internal_0_$__cuda_sm10x_tcgen05_guardrail_trap_col_being_dealloced_not_returned_by_alloc,@function
        .size           $__internal_0_$__cuda_sm10x_tcgen05_guardrail_trap_col_being_dealloced_not_returned_by_alloc,($__internal_1_$__cuda_sm10x_tcgen05_guardrail_trap_phase_invalid_during_alloc - $__internal_0_$__cuda_sm10x_tcgen05_guardrail_trap_col_being_dealloced_not_returned_by_alloc)
$__internal_0_$__cuda_sm10x_tcgen05_guardrail_trap_col_being_dealloced_not_returned_by_alloc:
[----:B------:R-:W-:Y:S05]  /*54d0*/  BPT.TRAP 0x1 ;  /* 0x000000040000795c */ /* 0x000fea0000300000 */
[----:B------:R-:W-:-:S04]  /*54e0*/  IMAD.MOV.U32 R3, RZ, RZ, 0x0 ;  /* 0x00000000ff037424 */ /* 0x000fc800078e00ff */
[----:B------:R-:W-:Y:S05]  /*54f0*/  RET.REL.NODEC R2 `(attn_fwd) ;  /* 0xffffffa802c07950 */ /* 0x000fea0003c3ffff */
        .weak           $__internal_1_$__cuda_sm10x_tcgen05_guardrail_trap_phase_invalid_during_alloc
        .type           $__internal_1_$__cuda_sm10x_tcgen05_guardrail_trap_phase_invalid_during_alloc,@function
        .size           $__internal_1_$__cuda_sm10x_tcgen05_guardrail_trap_phase_invalid_during_alloc,($__internal_2_$__cuda_sm10x_tcgen05_guardrail_trap_unallocated_columns_being_dealloced - $__internal_1_$__cuda_sm10x_tcgen05_guardrail_trap_phase_invalid_during_alloc)
$__internal_1_$__cuda_sm10x_tcgen05_guardrail_trap_phase_invalid_during_alloc:
[----:B------:R-:W-:Y:S05]  /*5500*/  BPT.TRAP 0x1 ;  /* 0x000000040000795c */ /* 0x000fea0000300000 */
[----:B------:R-:W-:-:S04]  /*5510*/  IMAD.MOV.U32 R3, RZ, RZ, 0x0 ;  /* 0x00000000ff037424 */ /* 0x000fc800078e00ff */
[----:B------:R-:W-:Y:S05]  /*5520*/  RET.REL.NODEC R2 `(attn_fwd) ;  /* 0xffffffa802b47950 */ /* 0x000fea0003c3ffff */
        .weak           $__internal_2_$__cuda_sm10x_tcgen05_guardrail_trap_unallocated_columns_being_dealloced
        .type           $__internal_2_$__cuda_sm10x_tcgen05_guardrail_trap_unallocated_columns_being_dealloced,@function
        .size           $__internal_2_$__cuda_sm10x_tcgen05_guardrail_trap_unallocated_columns_being_dealloced,(.L_x_31 - $__internal_2_$__cuda_sm10x_tcgen05_guardrail_trap_unallocated_columns_being_dealloced)
$__internal_2_$__cuda_sm10x_tcgen05_guardrail_trap_unallocated_columns_being_dealloced:
[----:B------:R-:W-:Y:S05]  /*5530*/  BPT.TRAP 0x1 ;  /* 0x000000040000795c */ /* 0x000fea0000300000 */
[----:B------:R-:W-:-:S04]  /*5540*/  IMAD.MOV.U32 R3, RZ, RZ, 0x0 ;  /* 0x00000000ff037424 */ /* 0x000fc800078e00ff */
[----:B------:R-:W-:Y:S05]  /*5550*/  RET.REL.NODEC R2 `(attn_fwd) ;  /* 0xffffffa802a87950 */ /* 0x000fea0003c3ffff */
.L_x_28:
[----:B------:R-:W-:-:S00]  /*5560*/  BRA `(.L_x_28) ;  /* 0xfffffffc00fc7947 */ /* 0x000fc0000383ffff */
[----:B------:R-:W-:-:S00]  /*5570*/  NOP ;  /* 0x0000000000007918 */ /* 0x000fc00000000000 */
        /* <DEDUP_REMOVED lines=8> */
.L_x_31:


//--------------------- .nv.global.init           --------------------------
	.section	.nv.global.init,"aw",@progbits
.nv.global.init:
	.type		_$_str,@object
	.size		_$_str,(.L_3 - _$_str)
_$_str:
        /*0000*/ 	.byte	0x5f, 0x5f, 0x43, 0x55, 0x44, 0x41, 0x5f, 0x46, 0x54, 0x5a, 0x00
.L_3:


//--------------------- .nv.shared.attn_fwd       --------------------------
	.section	.nv.shared.attn_fwd,"aw",@nobits
	.sectionflags	@""
	.align	16
	.zero		1024


//--------------------- .nv.shared.reserved.0     --------------------------
	.section	.nv.shared.reserved.0,"aw",@nobits
	.align	8
	.weak		__nv_reservedSMEM_offset_0_alias
	.size		__nv_reservedSMEM_offset_0_alias, 0, 64
	.other		__nv_reservedSMEM_offset_0_alias,@"STO_CUDA_RESERVED_SHARED STV_DEFAULT"
__nv_reservedSMEM_offset_0_alias:
	.zero		0
.nv.shared.reserved.0:
	.zero		64
	.weak		__nv_reservedSMEM_allocation_phase
	.type		__nv_reservedSMEM_allocation_phase,@object
	.size		__nv_reservedSMEM_allocation_phase,(.L_0 - __nv_reservedSMEM_allocation_phase)
__nv_reservedSMEM_allocation_phase:
	.zero		1
.L_0:
	.zero		7
	.weak		__nv_reservedSMEM_devtool_atexit_pc
	.type		__nv_reservedSMEM_devtool_atexit_pc,@object
	.size		__nv_reservedSMEM_devtool_atexit_pc,(__nv_reservedSMEM_allocation_mask - __nv_reservedSMEM_devtool_atexit_pc)
__nv_reservedSMEM_devtool_atexit_pc:
	.zero		8
	.weak		__nv_reservedSMEM_allocation_mask
	.type		__nv_reservedSMEM_allocation_mask,@object
	.size		__nv_reservedSMEM_allocation_mask,(.L_2 - __nv_reservedSMEM_allocation_mask)
__nv_reservedSMEM_allocation_mask:
	.zero		4
.L_2:


//--------------------- .nv.constant0.attn_fwd    --------------------------
	.section	.nv.constant0.attn_fwd,"a",@progbits
	.sectionflags	@""
	.align	4
.nv.constant0.attn_fwd:
	.zero		1032


//--------------------- SYMBOLS --------------------------

	.type		.nv.reservedSmem.offset0,@object
	.size		.nv.reservedSmem.offset0,0x4
	.type		.nv.reservedSmem.cap,@object
	.size		.nv.reservedSmem.cap,0x4
